	.target	sm_100a

	.elftype	@"ET_EXEC"


//--------------------- .note.nv.tkinfo           --------------------------
	.section	.note.nv.tkinfo,"",@"SHT_NOTE"
	.sectionflags	@"SHF_NOTE_NV_TKINFO"
	.tkinfo
        /*0018*/ 	.word	0x00000002
        /*0030*/ 	.string	""
        /*0030*/ 	.string	"ptxas"
        /*0030*/ 	.string	"Cuda compilation tools, release 13.0, V13.0.88"
        /*0030*/ 	.string	"Build cuda_13.0.r13.0/compiler.36424714_0"
        /*0030*/ 	.string	"-arch sm_100a -m 64 "



//--------------------- .note.nv.cuinfo           --------------------------
	.section	.note.nv.cuinfo,"",@"SHT_NOTE"
	.sectionflags	@"SHF_NOTE_NV_CUINFO"
        /*0018*/ 	.short	0x0002
        /*001a*/ 	.short	0x0064
        /*001c*/ 	.short	0x0082
	.zero		2


//--------------------- .nv.info                  --------------------------
	.section	.nv.info,"",@"SHT_CUDA_INFO"
	.align	4


	//----- nvinfo : EIATTR_REGCOUNT
	.align		4
        /*0000*/ 	.byte	0x04, 0x2f
        /*0002*/ 	.short	(.L_19 - .L_18)
	.align		4
.L_18:
        /*0004*/ 	.word	index@(_ZN7cutlass13device_kernelINS_4gemm6kernel13GemmUniversalIN4cute5tupleIJiiiiEEENS1_10collective13CollectiveMmaINS1_35MainloopSm100TmaUmmaWarpSpecializedILi3ELi2ELi4ENS5_IJNS4_1CILi1EEESB_SB_EEEEENS5_IJNSA_ILi64EEENSA_ILi256EEENSA_ILi32EEEEEENS_6half_tENS5_IJlSB_lEEESI_SJ_NS4_8TiledMMAINS4_8MMA_AtomIJNS4_20SM100_MMA_F16BF16_SSISI_SI_fLi64ELi256ELNS4_4UMMA5MajorE0ELSO_0ELNSN_7ScaleInE0ELSP_0EEEEEENS4_6LayoutISC_NS5_IJNSA_ILi0EEEST_ST_EEEEENS5_IJNS4_10UnderscoreESW_SW_EEEEENS4_13SM90_TMA_LOADENS4_14ComposedLayoutINS4_7SwizzleILi2ELi4ELi3EEENS4_18smem_ptr_flag_bitsILi16EEENSS_INS5_IJNSA_ILi8EEESG_EEENS5_IJSG_SB_EEEEEEEvNS4_8identityESZ_S19_vS1A_EENS_8epilogue10collective18CollectiveEpilogueINS1C_23Sm100TmaWarpSpecializedILi4ELi2ELi32ELb1ELb0EEEJSH_NS5_IJNSS_ISE_SB_EES1H_EEESI_SJ_SI_SJ_NS1C_6fusion15FusionCallbacksIS1G_NS1J_17LinearCombinationISI_fSI_fLNS_15FloatRoundStyleE2EEESH_S1I_JEEENS4_5SM1004TMEM4LOAD26SM100_TMEM_LOAD_16dp256b8xESZ_NS10_INS11_ILi3ELi4ELi3EEES14_NSS_INS5_IJS15_SE_EEENS5_IJSE_SB_EEEEEEENS4_17SM75_U32x4_LDSM_NENS4_14SM90_TMA_STOREES1X_NS4_17SM90_U32x4_STSM_NENS4_39AutoVectorizingCopyWithAssumedAlignmentILi128EEEEEEvvEEEEvNT_6ParamsE)
        /*0008*/ 	.word	0x00000070


	//----- nvinfo : EIATTR_FRAME_SIZE
	.align		4
.L_19:
        /*000c*/ 	.byte	0x04, 0x11
        /*000e*/ 	.short	(.L_21 - .L_20)
	.align		4
.L_20:
        /*0010*/ 	.word	index@($__internal_2_$__cuda_sm10x_tcgen05_guardrail_trap_unallocated_columns_being_dealloced)
        /*0014*/ 	.word	0x00000000


	//----- nvinfo : EIATTR_FRAME_SIZE
	.align		4
.L_21:
        /*0018*/ 	.byte	0x04, 0x11
        /*001a*/ 	.short	(.L_23 - .L_22)
	.align		4
.L_22:
        /*001c*/ 	.word	index@($__internal_1_$__cuda_sm10x_tcgen05_guardrail_trap_phase_invalid_during_alloc)
        /*0020*/ 	.word	0x00000000


	//----- nvinfo : EIATTR_FRAME_SIZE
	.align		4
.L_23:
        /*0024*/ 	.byte	0x04, 0x11
        /*0026*/ 	.short	(.L_25 - .L_24)
	.align		4
.L_24:
        /*0028*/ 	.word	index@($__internal_0_$__cuda_sm10x_tcgen05_guardrail_trap_col_being_dealloced_not_returned_by_alloc)
        /*002c*/ 	.word	0x00000000


	//----- nvinfo : EIATTR_FRAME_SIZE
	.align		4
.L_25:
        /*0030*/ 	.byte	0x04, 0x11
        /*0032*/ 	.short	(.L_27 - .L_26)
	.align		4
.L_26:
        /*0034*/ 	.word	index@(_ZN7cutlass13device_kernelINS_4gemm6kernel13GemmUniversalIN4cute5tupleIJiiiiEEENS1_10collective13CollectiveMmaINS1_35MainloopSm100TmaUmmaWarpSpecializedILi3ELi2ELi4ENS5_IJNS4_1CILi1EEESB_SB_EEEEENS5_IJNSA_ILi64EEENSA_ILi256EEENSA_ILi32EEEEEENS_6half_tENS5_IJlSB_lEEESI_SJ_NS4_8TiledMMAINS4_8MMA_AtomIJNS4_20SM100_MMA_F16BF16_SSISI_SI_fLi64ELi256ELNS4_4UMMA5MajorE0ELSO_0ELNSN_7ScaleInE0ELSP_0EEEEEENS4_6LayoutISC_NS5_IJNSA_ILi0EEEST_ST_EEEEENS5_IJNS4_10UnderscoreESW_SW_EEEEENS4_13SM90_TMA_LOADENS4_14ComposedLayoutINS4_7SwizzleILi2ELi4ELi3EEENS4_18smem_ptr_flag_bitsILi16EEENSS_INS5_IJNSA_ILi8EEESG_EEENS5_IJSG_SB_EEEEEEEvNS4_8identityESZ_S19_vS1A_EENS_8epilogue10collective18CollectiveEpilogueINS1C_23Sm100TmaWarpSpecializedILi4ELi2ELi32ELb1ELb0EEEJSH_NS5_IJNSS_ISE_SB_EES1H_EEESI_SJ_SI_SJ_NS1C_6fusion15FusionCallbacksIS1G_NS1J_17LinearCombinationISI_fSI_fLNS_15FloatRoundStyleE2EEESH_S1I_JEEENS4_5SM1004TMEM4LOAD26SM100_TMEM_LOAD_16dp256b8xESZ_NS10_INS11_ILi3ELi4ELi3EEES14_NSS_INS5_IJS15_SE_EEENS5_IJSE_SB_EEEEEEENS4_17SM75_U32x4_LDSM_NENS4_14SM90_TMA_STOREES1X_NS4_17SM90_U32x4_STSM_NENS4_39AutoVectorizingCopyWithAssumedAlignmentILi128EEEEEEvvEEEEvNT_6ParamsE)
        /*0038*/ 	.word	0x00000000


	//----- nvinfo : EIATTR_MIN_STACK_SIZE
	.align		4
.L_27:
        /*003c*/ 	.byte	0x04, 0x12
        /*003e*/ 	.short	(.L_29 - .L_28)
	.align		4
.L_28:
        /*0040*/ 	.word	index@(_ZN7cutlass13device_kernelINS_4gemm6kernel13GemmUniversalIN4cute5tupleIJiiiiEEENS1_10collective13CollectiveMmaINS1_35MainloopSm100TmaUmmaWarpSpecializedILi3ELi2ELi4ENS5_IJNS4_1CILi1EEESB_SB_EEEEENS5_IJNSA_ILi64EEENSA_ILi256EEENSA_ILi32EEEEEENS_6half_tENS5_IJlSB_lEEESI_SJ_NS4_8TiledMMAINS4_8MMA_AtomIJNS4_20SM100_MMA_F16BF16_SSISI_SI_fLi64ELi256ELNS4_4UMMA5MajorE0ELSO_0ELNSN_7ScaleInE0ELSP_0EEEEEENS4_6LayoutISC_NS5_IJNSA_ILi0EEEST_ST_EEEEENS5_IJNS4_10UnderscoreESW_SW_EEEEENS4_13SM90_TMA_LOADENS4_14ComposedLayoutINS4_7SwizzleILi2ELi4ELi3EEENS4_18smem_ptr_flag_bitsILi16EEENSS_INS5_IJNSA_ILi8EEESG_EEENS5_IJSG_SB_EEEEEEEvNS4_8identityESZ_S19_vS1A_EENS_8epilogue10collective18CollectiveEpilogueINS1C_23Sm100TmaWarpSpecializedILi4ELi2ELi32ELb1ELb0EEEJSH_NS5_IJNSS_ISE_SB_EES1H_EEESI_SJ_SI_SJ_NS1C_6fusion15FusionCallbacksIS1G_NS1J_17LinearCombinationISI_fSI_fLNS_15FloatRoundStyleE2EEESH_S1I_JEEENS4_5SM1004TMEM4LOAD26SM100_TMEM_LOAD_16dp256b8xESZ_NS10_INS11_ILi3ELi4ELi3EEES14_NSS_INS5_IJS15_SE_EEENS5_IJSE_SB_EEEEEEENS4_17SM75_U32x4_LDSM_NENS4_14SM90_TMA_STOREES1X_NS4_17SM90_U32x4_STSM_NENS4_39AutoVectorizingCopyWithAssumedAlignmentILi128EEEEEEvvEEEEvNT_6ParamsE)
        /*0044*/ 	.word	0x00000000
.L_29:


//--------------------- .nv.compat                --------------------------
	.section	.nv.compat,"",@"SHT_CUDA_COMPAT_INFO"
	.align	4
        /*0000*/ 	.byte	0x02, 0x09, 0x01, 0x00, 0x02, 0x02, 0x02, 0x00, 0x02, 0x05, 0x05, 0x00, 0x03, 0x07, 0x01, 0x01
        /*0010*/ 	.byte	0x02, 0x03, 0x01, 0x00, 0x02, 0x06, 0x01, 0x00, 0x04, 0x0b, 0x08, 0x00, 0x09, 0x00, 0x00, 0x00
        /*0020*/ 	.byte	0x00, 0x00, 0x00, 0x00


//--------------------- .nv.info._ZN7cutlass13device_kernelINS_4gemm6kernel13GemmUniversalIN4cute5tupleIJiiiiEEENS1_10collective13CollectiveMmaINS1_35MainloopSm100TmaUmmaWarpSpecializedILi3ELi2ELi4ENS5_IJNS4_1CILi1EEESB_SB_EEEEENS5_IJNSA_ILi64EEENSA_ILi256EEENSA_ILi32EEEEEENS_6half_tENS5_IJlSB_lEEESI_SJ_NS4_8TiledMMAINS4_8MMA_AtomIJNS4_20SM100_MMA_F16BF16_SSISI_SI_fLi64ELi256ELNS4_4UMMA5MajorE0ELSO_0ELNSN_7ScaleInE0ELSP_0EEEEEENS4_6LayoutISC_NS5_IJNSA_ILi0EEEST_ST_EEEEENS5_IJNS4_10UnderscoreESW_SW_EEEEENS4_13SM90_TMA_LOADENS4_14ComposedLayoutINS4_7SwizzleILi2ELi4ELi3EEENS4_18smem_ptr_flag_bitsILi16EEENSS_INS5_IJNSA_ILi8EEESG_EEENS5_IJSG_SB_EEEEEEEvNS4_8identityESZ_S19_vS1A_EENS_8epilogue10collective18CollectiveEpilogueINS1C_23Sm100TmaWarpSpecializedILi4ELi2ELi32ELb1ELb0EEEJSH_NS5_IJNSS_ISE_SB_EES1H_EEESI_SJ_SI_SJ_NS1C_6fusion15FusionCallbacksIS1G_NS1J_17LinearCombinationISI_fSI_fLNS_15FloatRoundStyleE2EEESH_S1I_JEEENS4_5SM1004TMEM4LOAD26SM100_TMEM_LOAD_16dp256b8xESZ_NS10_INS11_ILi3ELi4ELi3EEES14_NSS_INS5_IJS15_SE_EEENS5_IJSE_SB_EEEEEEENS4_17SM75_U32x4_LDSM_NENS4_14SM90_TMA_STOREES1X_NS4_17SM90_U32x4_STSM_NENS4_39AutoVectorizingCopyWithAssumedAlignmentILi128EEEEEEvvEEEEvNT_6ParamsE --------------------------
	.section	.nv.info._ZN7cutlass13device_kernelINS_4gemm6kernel13GemmUniversalIN4cute5tupleIJiiiiEEENS1_10collective13CollectiveMmaINS1_35MainloopSm100TmaUmmaWarpSpecializedILi3ELi2ELi4ENS5_IJNS4_1CILi1EEESB_SB_EEEEENS5_IJNSA_ILi64EEENSA_ILi256EEENSA_ILi32EEEEEENS_6half_tENS5_IJlSB_lEEESI_SJ_NS4_8TiledMMAINS4_8MMA_AtomIJNS4_20SM100_MMA_F16BF16_SSISI_SI_fLi64ELi256ELNS4_4UMMA5MajorE0ELSO_0ELNSN_7ScaleInE0ELSP_0EEEEEENS4_6LayoutISC_NS5_IJNSA_ILi0EEEST_ST_EEEEENS5_IJNS4_10UnderscoreESW_SW_EEEEENS4_13SM90_TMA_LOADENS4_14ComposedLayoutINS4_7SwizzleILi2ELi4ELi3EEENS4_18smem_ptr_flag_bitsILi16EEENSS_INS5_IJNSA_ILi8EEESG_EEENS5_IJSG_SB_EEEEEEEvNS4_8identityESZ_S19_vS1A_EENS_8epilogue10collective18CollectiveEpilogueINS1C_23Sm100TmaWarpSpecializedILi4ELi2ELi32ELb1ELb0EEEJSH_NS5_IJNSS_ISE_SB_EES1H_EEESI_SJ_SI_SJ_NS1C_6fusion15FusionCallbacksIS1G_NS1J_17LinearCombinationISI_fSI_fLNS_15FloatRoundStyleE2EEESH_S1I_JEEENS4_5SM1004TMEM4LOAD26SM100_TMEM_LOAD_16dp256b8xESZ_NS10_INS11_ILi3ELi4ELi3EEES14_NSS_INS5_IJS15_SE_EEENS5_IJSE_SB_EEEEEEENS4_17SM75_U32x4_LDSM_NENS4_14SM90_TMA_STOREES1X_NS4_17SM90_U32x4_STSM_NENS4_39AutoVectorizingCopyWithAssumedAlignmentILi128EEEEEEvvEEEEvNT_6ParamsE,"",@"SHT_CUDA_INFO"
	.sectionflags	@""
	.align	4


	//----- nvinfo : EIATTR_CUDA_API_VERSION
	.align		4
        /*0000*/ 	.byte	0x04, 0x37
        /*0002*/ 	.short	(.L_31 - .L_30)
.L_30:
        /*0004*/ 	.word	0x00000082


	//----- nvinfo : EIATTR_KPARAM_INFO
	.align		4
.L_31:
        /*0008*/ 	.byte	0x04, 0x17
        /*000a*/ 	.short	(.L_33 - .L_32)
.L_32:
        /*000c*/ 	.word	0x00000000
        /*0010*/ 	.short	0x0000
        /*0012*/ 	.short	0x0000
        /*0014*/ 	.byte	0x00, 0xf0, 0x01, 0x20


	//----- nvinfo : EIATTR_AT_ENTRY_FRAGMENTS
	.align		4
.L_33:
        /*0018*/ 	.byte	0x04, 0x4f
        /*001a*/ 	.short	(.L_35 - .L_34)


	//   ....[0]....
.L_34:
        /*001c*/ 	.word	0x00000006


	//----- nvinfo : EIATTR_RESERVED_SMEM_USED
	.align		4
.L_35:
        /*0020*/ 	.byte	0x01, 0x41
	.zero		2


	//----- nvinfo : EIATTR_SPARSE_MMA_MASK
	.align		4
        /*0024*/ 	.byte	0x03, 0x50
        /*0026*/ 	.short	0x0000


	//----- nvinfo : EIATTR_TCGEN05_1CTA_USED
	.align		4
        /*0028*/ 	.byte	0x01, 0x51
	.zero		2


	//----- nvinfo : EIATTR_MAXREG_COUNT
	.align		4
        /*002c*/ 	.byte	0x03, 0x1b
        /*002e*/ 	.short	0x00ff


	//----- nvinfo : EIATTR_NUM_BARRIERS
	.align		4
        /*0030*/ 	.byte	0x02, 0x4c
        /*0032*/ 	.byte	0x07
	.zero		1


	//----- nvinfo : EIATTR_EXTERNS
	.align		4
        /*0034*/ 	.byte	0x04, 0x0f
        /*0036*/ 	.short	(.L_37 - .L_36)


	//   ....[0]....
	.align		4
.L_36:
        /*0038*/ 	.word	index@(__assertfail)


	//----- nvinfo : EIATTR_MERCURY_ISA_VERSION
	.align		4
.L_37:
        /*003c*/ 	.byte	0x03, 0x5f
        /*003e*/ 	.short	0x0101


	//----- nvinfo : EIATTR_INT_WARP_WIDE_INSTR_OFFSETS
	.align		4
        /*0040*/ 	.byte	0x04, 0x31
        /*0042*/ 	.short	(.L_39 - .L_38)


	//   ....[0]....
.L_38:
        /*0044*/ 	.word	0x00001dc0


	//   ....[1]....
        /*0048*/ 	.word	0x000036f0


	//   ....[2]....
        /*004c*/ 	.word	0x00003720


	//   ....[3]....
        /*0050*/ 	.word	0x00003770


	//   ....[4]....
        /*0054*/ 	.word	0x00004090


	//   ....[5]....
        /*0058*/ 	.word	0x000040f0


	//   ....[6]....
        /*005c*/ 	.word	0x000041d0


	//   ....[7]....
        /*0060*/ 	.word	0x00004240


	//   ....[8]....
        /*0064*/ 	.word	0x00004350


	//   ....[9]....
        /*0068*/ 	.word	0x000043e0


	//   ....[10]....
        /*006c*/ 	.word	0x000045b0


	//   ....[11]....
        /*0070*/ 	.word	0x00004710


	//----- nvinfo : EIATTR_COOP_GROUP_MASK_REGIDS
	.align		4
.L_39:
        /*0074*/ 	.byte	0x04, 0x29
        /*0076*/ 	.short	(.L_41 - .L_40)


	//   ....[0]....
.L_40:
        /*0078*/ 	.word	0xffffffff


	//   ....[1]....
        /*007c*/ 	.word	0xffffffff


	//   ....[2]....
        /*0080*/ 	.word	0xffffffff


	//   ....[3]....
        /*0084*/ 	.word	0xffffffff


	//   ....[4]....
        /*0088*/ 	.word	0xffffffff


	//   ....[5]....
        /*008c*/ 	.word	0xffffffff


	//   ....[6]....
        /*0090*/ 	.word	0xffffffff


	//   ....[7]....
        /*0094*/ 	.word	0xffffffff


	//   ....[8]....
        /*0098*/ 	.word	0xffffffff


	//   ....[9]....
        /*009c*/ 	.word	0xffffffff


	//   ....[10]....
        /*00a0*/ 	.word	0xffffffff


	//   ....[11]....
        /*00a4*/ 	.word	0xffffffff


	//   ....[12]....
        /*00a8*/ 	.word	0xffffffff


	//----- nvinfo : EIATTR_COOP_GROUP_INSTR_OFFSETS
	.align		4
.L_41:
        /*00ac*/ 	.byte	0x04, 0x28
        /*00ae*/ 	.short	(.L_43 - .L_42)


	//   ....[0]....
.L_42:
        /*00b0*/ 	.word	0x00000090


	//   ....[1]....
        /*00b4*/ 	.word	0x000004d0


	//   ....[2]....
        /*00b8*/ 	.word	0x00000620


	//   ....[3]....
        /*00bc*/ 	.word	0x000007c0


	//   ....[4]....
        /*00c0*/ 	.word	0x000008c0


	//   ....[5]....
        /*00c4*/ 	.word	0x00000a30


	//   ....[6]....
        /*00c8*/ 	.word	0x00000bd0


	//   ....[7]....
        /*00cc*/ 	.word	0x00001ca0


	//   ....[8]....
        /*00d0*/ 	.word	0x000029f0


	//   ....[9]....
        /*00d4*/ 	.word	0x00002c00


	//   ....[10]....
        /*00d8*/ 	.word	0x00002c30


	//   ....[11]....
        /*00dc*/ 	.word	0x000035e0


	//   ....[12]....
        /*00e0*/ 	.word	0x00003810


	//----- nvinfo : EIATTR_VRC_CTA_INIT_COUNT
	.align		4
.L_43:
        /*00e4*/ 	.byte	0x02, 0x4a
        /*00e6*/ 	.byte	0x80
	.zero		1


	//----- nvinfo : EIATTR_SYSCALL_OFFSETS
	.align		4
        /*00e8*/ 	.byte	0x04, 0x46
        /*00ea*/ 	.short	(.L_45 - .L_44)


	//   ....[0]....
.L_44:
        /*00ec*/ 	.word	0x000051c0


	//   ....[1]....
        /*00f0*/ 	.word	0x000052b0


	//   ....[2]....
        /*00f4*/ 	.word	0x00005ae0


	//   ....[3]....
        /*00f8*/ 	.word	0x000067a0


	//   ....[4]....
        /*00fc*/ 	.word	0x00007400


	//   ....[5]....
        /*0100*/ 	.word	0x00008060


	//----- nvinfo : EIATTR_MBARRIER_INSTR_OFFSETS
	.align		4
.L_45:
        /*0104*/ 	.byte	0x04, 0x39
        /*0106*/ 	.short	(.L_47 - .L_46)


	//   ....[0]....
.L_46:
        /*0108*/ 	.word	0x000005b0
        /*010c*/ 	.word	0x000000ff
        /*0110*/ 	.word	0x00000000
        /*0114*/ 	.short	0x0100
        /*0116*/ 	.byte	0x05
	.zero		1


	//   ....[1]....
        /*0118*/ 	.word	0x000005c0
        /*011c*/ 	.word	0x000000ff
        /*0120*/ 	.word	0x00000018
        /*0124*/ 	.short	0x0100
        /*0126*/ 	.byte	0x05
	.zero		1


	//   ....[2]....
        /*0128*/ 	.word	0x000005d0
        /*012c*/ 	.word	0x000000ff
        /*0130*/ 	.word	0x00000008
        /*0134*/ 	.short	0x0100
        /*0136*/ 	.byte	0x05
	.zero		1


	//   ....[3]....
        /*0138*/ 	.word	0x000005e0
        /*013c*/ 	.word	0x000000ff
        /*0140*/ 	.word	0x00000020
        /*0144*/ 	.short	0x0100
        /*0146*/ 	.byte	0x05
	.zero		1


	//   ....[4]....
        /*0148*/ 	.word	0x000005f0
        /*014c*/ 	.word	0x000000ff
        /*0150*/ 	.word	0x00000010
        /*0154*/ 	.short	0x0100
        /*0156*/ 	.byte	0x05
	.zero		1


	//   ....[5]....
        /*0158*/ 	.word	0x00000600
        /*015c*/ 	.word	0x000000ff
        /*0160*/ 	.word	0x00000028
        /*0164*/ 	.short	0x0100
        /*0166*/ 	.byte	0x05
	.zero		1


	//   ....[6]....
        /*0168*/ 	.word	0x00000730
        /*016c*/ 	.word	0x000000ff
        /*0170*/ 	.word	0x00000030
        /*0174*/ 	.short	0x0100
        /*0176*/ 	.byte	0x07
	.zero		1


	//   ....[7]....
        /*0178*/ 	.word	0x00000740
        /*017c*/ 	.word	0x000000ff
        /*0180*/ 	.word	0x00000050
        /*0184*/ 	.short	0x0100
        /*0186*/ 	.byte	0x07
	.zero		1


	//   ....[8]....
        /*0188*/ 	.word	0x00000750
        /*018c*/ 	.word	0x000000ff
        /*0190*/ 	.word	0x00000038
        /*0194*/ 	.short	0x0100
        /*0196*/ 	.byte	0x07
	.zero		1


	//   ....[9]....
        /*0198*/ 	.word	0x00000760
        /*019c*/ 	.word	0x000000ff
        /*01a0*/ 	.word	0x00000058
        /*01a4*/ 	.short	0x0100
        /*01a6*/ 	.byte	0x07
	.zero		1


	//   ....[10]....
        /*01a8*/ 	.word	0x00000770
        /*01ac*/ 	.word	0x000000ff
        /*01b0*/ 	.word	0x00000040
        /*01b4*/ 	.short	0x0100
        /*01b6*/ 	.byte	0x07
	.zero		1


	//   ....[11]....
        /*01b8*/ 	.word	0x00000780
        /*01bc*/ 	.word	0x000000ff
        /*01c0*/ 	.word	0x00000060
        /*01c4*/ 	.short	0x0100
        /*01c6*/ 	.byte	0x07
	.zero		1


	//   ....[12]....
        /*01c8*/ 	.word	0x00000790
        /*01cc*/ 	.word	0x000000ff
        /*01d0*/ 	.word	0x00000048
        /*01d4*/ 	.short	0x0100
        /*01d6*/ 	.byte	0x07
	.zero		1


	//   ....[13]....
        /*01d8*/ 	.word	0x000007a0
        /*01dc*/ 	.word	0x000000ff
        /*01e0*/ 	.word	0x00000068
        /*01e4*/ 	.short	0x0100
        /*01e6*/ 	.byte	0x07
	.zero		1


	//   ....[14]....
        /*01e8*/ 	.word	0x00000890
        /*01ec*/ 	.word	0x000000ff
        /*01f0*/ 	.word	0x00000070
        /*01f4*/ 	.short	0x0100
        /*01f6*/ 	.byte	0x05
	.zero		1


	//   ....[15]....
        /*01f8*/ 	.word	0x000008a0
        /*01fc*/ 	.word	0x000000ff
        /*0200*/ 	.word	0x00000078
        /*0204*/ 	.short	0x0100
        /*0206*/ 	.byte	0x05
	.zero		1


	//   ....[16]....
        /*0208*/ 	.word	0x000009e0
        /*020c*/ 	.word	0x000000ff
        /*0210*/ 	.word	0x00000080
        /*0214*/ 	.short	0x0100
        /*0216*/ 	.byte	0x05
	.zero		1


	//   ....[17]....
        /*0218*/ 	.word	0x000009f0
        /*021c*/ 	.word	0x000000ff
        /*0220*/ 	.word	0x00000090
        /*0224*/ 	.short	0x0100
        /*0226*/ 	.byte	0x05
	.zero		1


	//   ....[18]....
        /*0228*/ 	.word	0x00000a00
        /*022c*/ 	.word	0x000000ff
        /*0230*/ 	.word	0x00000088
        /*0234*/ 	.short	0x0100
        /*0236*/ 	.byte	0x05
	.zero		1


	//   ....[19]....
        /*0238*/ 	.word	0x00000a10
        /*023c*/ 	.word	0x000000ff
        /*0240*/ 	.word	0x00000098
        /*0244*/ 	.short	0x0100
        /*0246*/ 	.byte	0x05
	.zero		1


	//   ....[20]....
        /*0248*/ 	.word	0x00000b40
        /*024c*/ 	.word	0x000000ff
        /*0250*/ 	.word	0x000000a0
        /*0254*/ 	.short	0x0100
        /*0256*/ 	.byte	0x07
	.zero		1


	//   ....[21]....
        /*0258*/ 	.word	0x00000b50
        /*025c*/ 	.word	0x000000ff
        /*0260*/ 	.word	0x000000c0
        /*0264*/ 	.short	0x0100
        /*0266*/ 	.byte	0x07
	.zero		1


	//   ....[22]....
        /*0268*/ 	.word	0x00000b60
        /*026c*/ 	.word	0x000000ff
        /*0270*/ 	.word	0x000000a8
        /*0274*/ 	.short	0x0100
        /*0276*/ 	.byte	0x07
	.zero		1


	//   ....[23]....
        /*0278*/ 	.word	0x00000b70
        /*027c*/ 	.word	0x000000ff
        /*0280*/ 	.word	0x000000c8
        /*0284*/ 	.short	0x0100
        /*0286*/ 	.byte	0x07
	.zero		1


	//   ....[24]....
        /*0288*/ 	.word	0x00000b80
        /*028c*/ 	.word	0x000000ff
        /*0290*/ 	.word	0x000000b0
        /*0294*/ 	.short	0x0100
        /*0296*/ 	.byte	0x07
	.zero		1


	//   ....[25]....
        /*0298*/ 	.word	0x00000b90
        /*029c*/ 	.word	0x000000ff
        /*02a0*/ 	.word	0x000000d0
        /*02a4*/ 	.short	0x0100
        /*02a6*/ 	.byte	0x07
	.zero		1


	//   ....[26]....
        /*02a8*/ 	.word	0x00000ba0
        /*02ac*/ 	.word	0x000000ff
        /*02b0*/ 	.word	0x000000b8
        /*02b4*/ 	.short	0x0100
        /*02b6*/ 	.byte	0x07
	.zero		1


	//   ....[27]....
        /*02b8*/ 	.word	0x00000bb0
        /*02bc*/ 	.word	0x000000ff
        /*02c0*/ 	.word	0x000000d8
        /*02c4*/ 	.short	0x0100
        /*02c6*/ 	.byte	0x07
	.zero		1


	//   ....[28]....
        /*02c8*/ 	.word	0x00000ca0
        /*02cc*/ 	.word	0x000000ff
        /*02d0*/ 	.word	0x000000e0
        /*02d4*/ 	.short	0x0100
        /*02d6*/ 	.byte	0x05
	.zero		1


	//   ....[29]....
        /*02d8*/ 	.word	0x00000cb0
        /*02dc*/ 	.word	0x000000ff
        /*02e0*/ 	.word	0x000000f0
        /*02e4*/ 	.short	0x0100
        /*02e6*/ 	.byte	0x05
	.zero		1


	//   ....[30]....
        /*02e8*/ 	.word	0x00000cc0
        /*02ec*/ 	.word	0x000000ff
        /*02f0*/ 	.word	0x000000e8
        /*02f4*/ 	.short	0x0100
        /*02f6*/ 	.byte	0x05
	.zero		1


	//   ....[31]....
        /*02f8*/ 	.word	0x00000cd0
        /*02fc*/ 	.word	0x000000ff
        /*0300*/ 	.word	0x000000f8
        /*0304*/ 	.short	0x0100
        /*0306*/ 	.byte	0x05
	.zero		1


	//   ....[32]....
        /*0308*/ 	.word	0x000015a0
        /*030c*/ 	.word	0x00000002
        /*0310*/ 	.word	0x000000f0
        /*0314*/ 	.short	0x010a
        /*0316*/ 	.byte	0xff
	.zero		1


	//   ....[33]....
        /*0318*/ 	.word	0x000015d0
        /*031c*/ 	.word	0x00000002
        /*0320*/ 	.word	0x000000e0
        /*0324*/ 	.short	0x0101
        /*0326*/ 	.byte	0xff
	.zero		1


	//   ....[34]....
        /*0328*/ 	.word	0x000016a0
        /*032c*/ 	.word	0x000000ff
        /*0330*/ 	.word	0x00000018
        /*0334*/ 	.short	0x010a
        /*0336*/ 	.byte	0x08
	.zero		1


	//   ....[35]....
        /*0338*/ 	.word	0x00001740
        /*033c*/ 	.word	0x000000ff
        /*0340*/ 	.word	0x00000018
        /*0344*/ 	.short	0x010a
        /*0346*/ 	.byte	0x21
	.zero		1


	//   ....[36]....
        /*0348*/ 	.word	0x00001890
        /*034c*/ 	.word	0x000000ff
        /*0350*/ 	.word	0x00000018
        /*0354*/ 	.short	0x010a
        /*0356*/ 	.byte	0x08
	.zero		1


	//   ....[37]....
        /*0358*/ 	.word	0x000019a0
        /*035c*/ 	.word	0x000000ff
        /*0360*/ 	.word	0x00000078
        /*0364*/ 	.short	0x0101
        /*0366*/ 	.byte	0x04
	.zero		1


	//   ....[38]....
        /*0368*/ 	.word	0x000019c0
        /*036c*/ 	.word	0x000000ff
        /*0370*/ 	.word	0x00000018
        /*0374*/ 	.short	0x010a
        /*0376*/ 	.byte	0x08
	.zero		1


	//   ....[39]....
        /*0378*/ 	.word	0x00001a40
        /*037c*/ 	.word	0x000000ff
        /*0380*/ 	.word	0x00000018
        /*0384*/ 	.short	0x010a
        /*0386*/ 	.byte	0x11
	.zero		1


	//   ....[40]....
        /*0388*/ 	.word	0x00001b90
        /*038c*/ 	.word	0x000000ff
        /*0390*/ 	.word	0x00000018
        /*0394*/ 	.short	0x010a
        /*0396*/ 	.byte	0x08
	.zero		1


	//   ....[41]....
        /*0398*/ 	.word	0x00001cd0
        /*039c*/ 	.word	0x00000002
        /*03a0*/ 	.word	0x00000080
        /*03a4*/ 	.short	0x010a
        /*03a6*/ 	.byte	0xff
	.zero		1


	//   ....[42]....
        /*03a8*/ 	.word	0x00001d90
        /*03ac*/ 	.word	0x00000002
        /*03b0*/ 	.word	0x00000000
        /*03b4*/ 	.short	0x0101
        /*03b6*/ 	.byte	0xff
	.zero		1


	//   ....[43]....
        /*03b8*/ 	.word	0x000022f0
        /*03bc*/ 	.word	0x000000ff
        /*03c0*/ 	.word	0x00000000
        /*03c4*/ 	.short	0x010a
        /*03c6*/ 	.byte	0x05
	.zero		1


	//   ....[44]....
        /*03c8*/ 	.word	0x00002380
        /*03cc*/ 	.word	0x000000ff
        /*03d0*/ 	.word	0x00000000
        /*03d4*/ 	.short	0x010a
        /*03d6*/ 	.byte	0x05
	.zero		1


	//   ....[45]....
        /*03d8*/ 	.word	0x00002420
        /*03dc*/ 	.word	0x00000000
        /*03e0*/ 	.word	0x00000000
        /*03e4*/ 	.short	0x010a
        /*03e6*/ 	.byte	0xff
	.zero		1


	//   ....[46]....
        /*03e8*/ 	.word	0x00002540
        /*03ec*/ 	.word	0x00000000
        /*03f0*/ 	.word	0x000000e0
        /*03f4*/ 	.short	0x010a
        /*03f6*/ 	.byte	0xff
	.zero		1


	//   ....[47]....
        /*03f8*/ 	.word	0x000025b0
        /*03fc*/ 	.word	0x00000000
        /*0400*/ 	.word	0x00000000
        /*0404*/ 	.short	0x0101
        /*0406*/ 	.byte	0xff
	.zero		1


	//   ....[48]....
        /*0408*/ 	.word	0x000025d0
        /*040c*/ 	.word	0x000000ff
        /*0410*/ 	.word	0x00000090
        /*0414*/ 	.short	0x010a
        /*0416*/ 	.byte	0x05
	.zero		1


	//   ....[49]....
        /*0418*/ 	.word	0x000026f0
        /*041c*/ 	.word	0x00000000
        /*0420*/ 	.word	0x00000080
        /*0424*/ 	.short	0x010a
        /*0426*/ 	.byte	0xff
	.zero		1


	//   ....[50]....
        /*0428*/ 	.word	0x000027f0
        /*042c*/ 	.word	0x00000000
        /*0430*/ 	.word	0x00000000
        /*0434*/ 	.short	0x0101
        /*0436*/ 	.byte	0xff
	.zero		1


	//   ....[51]....
        /*0438*/ 	.word	0x00002880
        /*043c*/ 	.word	0x000000ff
        /*0440*/ 	.word	0x00000090
        /*0444*/ 	.short	0x0106
        /*0446*/ 	.byte	0x05
	.zero		1


	//   ....[52]....
        /*0448*/ 	.word	0x000028a0
        /*044c*/ 	.word	0x000000ff
        /*0450*/ 	.word	0x00000090
        /*0454*/ 	.short	0x010a
        /*0456*/ 	.byte	0x05
	.zero		1


	//   ....[53]....
        /*0458*/ 	.word	0x00002930
        /*045c*/ 	.word	0x000000ff
        /*0460*/ 	.word	0x00000090
        /*0464*/ 	.short	0x0106
        /*0466*/ 	.byte	0x04
	.zero		1


	//   ....[54]....
        /*0468*/ 	.word	0x00002970
        /*046c*/ 	.word	0x00000000
        /*0470*/ 	.word	0x00000090
        /*0474*/ 	.short	0x010a
        /*0476*/ 	.byte	0xff
	.zero		1


	//   ....[55]....
        /*0478*/ 	.word	0x00002e70
        /*047c*/ 	.word	0x00000000
        /*0480*/ 	.word	0x00000080
        /*0484*/ 	.short	0x010a
        /*0486*/ 	.byte	0xff
	.zero		1


	//   ....[56]....
        /*0488*/ 	.word	0x00002f70
        /*048c*/ 	.word	0x00000003
        /*0490*/ 	.word	0x00000000
        /*0494*/ 	.short	0x0101
        /*0496*/ 	.byte	0xff
	.zero		1


	//   ....[57]....
        /*0498*/ 	.word	0x00002f80
        /*049c*/ 	.word	0x000000ff
        /*04a0*/ 	.word	0x00000000
        /*04a4*/ 	.short	0x010a
        /*04a6*/ 	.byte	0x04
	.zero		1


	//   ....[58]....
        /*04a8*/ 	.word	0x00003000
        /*04ac*/ 	.word	0x000000ff
        /*04b0*/ 	.word	0x000000c0
        /*04b4*/ 	.short	0x010a
        /*04b6*/ 	.byte	0x08
	.zero		1


	//   ....[59]....
        /*04b8*/ 	.word	0x000030e0
        /*04bc*/ 	.word	0x000000ff
        /*04c0*/ 	.word	0x00000000
        /*04c4*/ 	.short	0x010a
        /*04c6*/ 	.byte	0x07
	.zero		1


	//   ....[60]....
        /*04c8*/ 	.word	0x00003220
        /*04cc*/ 	.word	0x000000ff
        /*04d0*/ 	.word	0x00000000
        /*04d4*/ 	.short	0x010a
        /*04d6*/ 	.byte	0x04
	.zero		1


	//   ....[61]....
        /*04d8*/ 	.word	0x00003410
        /*04dc*/ 	.word	0x000000ff
        /*04e0*/ 	.word	0x00000000
        /*04e4*/ 	.short	0x010a
        /*04e6*/ 	.byte	0x05
	.zero		1


	//   ....[62]....
        /*04e8*/ 	.word	0x000034a0
        /*04ec*/ 	.word	0x000000ff
        /*04f0*/ 	.word	0x00000000
        /*04f4*/ 	.short	0x010a
        /*04f6*/ 	.byte	0x05
	.zero		1


	//   ....[63]....
        /*04f8*/ 	.word	0x00003530
        /*04fc*/ 	.word	0x000000ff
        /*0500*/ 	.word	0x00000000
        /*0504*/ 	.short	0x010a
        /*0506*/ 	.byte	0x05
	.zero		1


	//   ....[64]....
        /*0508*/ 	.word	0x000035c0
        /*050c*/ 	.word	0x000000ff
        /*0510*/ 	.word	0x00000000
        /*0514*/ 	.short	0x010a
        /*0516*/ 	.byte	0x07
	.zero		1


	//   ....[65]....
        /*0518*/ 	.word	0x00003a40
        /*051c*/ 	.word	0x00000000
        /*0520*/ 	.word	0x00000080
        /*0524*/ 	.short	0x010a
        /*0526*/ 	.byte	0xff
	.zero		1


	//   ....[66]....
        /*0528*/ 	.word	0x00003b00
        /*052c*/ 	.word	0x00000000
        /*0530*/ 	.word	0x00000000
        /*0534*/ 	.short	0x0101
        /*0536*/ 	.byte	0xff
	.zero		1


	//   ....[67]....
        /*0538*/ 	.word	0x00003e20
        /*053c*/ 	.word	0x000000ff
        /*0540*/ 	.word	0x00000078
        /*0544*/ 	.short	0x010a
        /*0546*/ 	.byte	0x07
	.zero		1


	//   ....[68]....
        /*0548*/ 	.word	0x00004010
        /*054c*/ 	.word	0x000000ff
        /*0550*/ 	.word	0x00000050
        /*0554*/ 	.short	0x010a
        /*0556*/ 	.byte	0x07
	.zero		1


	//   ....[69]....
        /*0558*/ 	.word	0x00004180
        /*055c*/ 	.word	0x000000ff
        /*0560*/ 	.word	0x00000030
        /*0564*/ 	.short	0x010b
        /*0566*/ 	.byte	0x07
	.zero		1


	//   ....[70]....
        /*0568*/ 	.word	0x00004190
        /*056c*/ 	.word	0x000000ff
        /*0570*/ 	.word	0x00000000
        /*0574*/ 	.short	0x0101
        /*0576*/ 	.byte	0x08
	.zero		1


	//   ....[71]....
        /*0578*/ 	.word	0x000041a0
        /*057c*/ 	.word	0x000000ff
        /*0580*/ 	.word	0x00000058
        /*0584*/ 	.short	0x010a
        /*0586*/ 	.byte	0x07
	.zero		1


	//   ....[72]....
        /*0588*/ 	.word	0x000042f0
        /*058c*/ 	.word	0x000000ff
        /*0590*/ 	.word	0x00000038
        /*0594*/ 	.short	0x010b
        /*0596*/ 	.byte	0x07
	.zero		1


	//   ....[73]....
        /*0598*/ 	.word	0x00004300
        /*059c*/ 	.word	0x000000ff
        /*05a0*/ 	.word	0x00000000
        /*05a4*/ 	.short	0x0101
        /*05a6*/ 	.byte	0x08
	.zero		1


	//   ....[74]....
        /*05a8*/ 	.word	0x00004310
        /*05ac*/ 	.word	0x000000ff
        /*05b0*/ 	.word	0x00000060
        /*05b4*/ 	.short	0x010a
        /*05b6*/ 	.byte	0x07
	.zero		1


	//   ....[75]....
        /*05b8*/ 	.word	0x00004490
        /*05bc*/ 	.word	0x000000ff
        /*05c0*/ 	.word	0x00000040
        /*05c4*/ 	.short	0x010b
        /*05c6*/ 	.byte	0x07
	.zero		1


	//   ....[76]....
        /*05c8*/ 	.word	0x000044d0
        /*05cc*/ 	.word	0x000000ff
        /*05d0*/ 	.word	0x00000000
        /*05d4*/ 	.short	0x0101
        /*05d6*/ 	.byte	0x08
	.zero		1


	//   ....[77]....
        /*05d8*/ 	.word	0x00004510
        /*05dc*/ 	.word	0x000000ff
        /*05e0*/ 	.word	0x00000068
        /*05e4*/ 	.short	0x010a
        /*05e6*/ 	.byte	0x07
	.zero		1


	//   ....[78]....
        /*05e8*/ 	.word	0x00004750
        /*05ec*/ 	.word	0x000000ff
        /*05f0*/ 	.word	0x00000048
        /*05f4*/ 	.short	0x010b
        /*05f6*/ 	.byte	0x07
	.zero		1


	//   ....[79]....
        /*05f8*/ 	.word	0x00004770
        /*05fc*/ 	.word	0x000000ff
        /*0600*/ 	.word	0x00000000
        /*0604*/ 	.short	0x0101
        /*0606*/ 	.byte	0x0d
	.zero		1


	//   ....[80]....
        /*0608*/ 	.word	0x000047a0
        /*060c*/ 	.word	0x000000ff
        /*0610*/ 	.word	0x00000050
        /*0614*/ 	.short	0x010a
        /*0616*/ 	.byte	0x07
	.zero		1


	//   ....[81]....
        /*0618*/ 	.word	0x000047c0
        /*061c*/ 	.word	0x000000ff
        /*0620*/ 	.word	0x00000058
        /*0624*/ 	.short	0x010a
        /*0626*/ 	.byte	0x07
	.zero		1


	//   ....[82]....
        /*0628*/ 	.word	0x000047e0
        /*062c*/ 	.word	0x000000ff
        /*0630*/ 	.word	0x00000060
        /*0634*/ 	.short	0x010a
        /*0636*/ 	.byte	0x07
	.zero		1


	//   ....[83]....
        /*0638*/ 	.word	0x00004820
        /*063c*/ 	.word	0x00000000
        /*0640*/ 	.word	0x00000068
        /*0644*/ 	.short	0x010a
        /*0646*/ 	.byte	0xff
	.zero		1


	//   ....[84]....
        /*0648*/ 	.word	0x00004b80
        /*064c*/ 	.word	0x00000000
        /*0650*/ 	.word	0x00000080
        /*0654*/ 	.short	0x010a
        /*0656*/ 	.byte	0xff
	.zero		1


	//   ....[85]....
        /*0658*/ 	.word	0x00004c90
        /*065c*/ 	.word	0x00000000
        /*0660*/ 	.word	0x00000000
        /*0664*/ 	.short	0x0101
        /*0666*/ 	.byte	0xff
	.zero		1


	//   ....[86]....
        /*0668*/ 	.word	0x00005710
        /*066c*/ 	.word	0x000000ff
        /*0670*/ 	.word	0x00000030
        /*0674*/ 	.short	0x010a
        /*0676*/ 	.byte	0x30
	.zero		1


	//   ....[87]....
        /*0678*/ 	.word	0x00005750
        /*067c*/ 	.word	0x00000040
        /*0680*/ 	.word	0x000000a0
        /*0684*/ 	.short	0x010a
        /*0686*/ 	.byte	0xff
	.zero		1


	//   ....[88]....
        /*0688*/ 	.word	0x000058c0
        /*068c*/ 	.word	0x000000ff
        /*0690*/ 	.word	0x00000030
        /*0694*/ 	.short	0x010a
        /*0696*/ 	.byte	0x30
	.zero		1


	//   ....[89]....
        /*0698*/ 	.word	0x000059c0
        /*069c*/ 	.word	0x00000040
        /*06a0*/ 	.word	0x000000a0
        /*06a4*/ 	.short	0x010a
        /*06a6*/ 	.byte	0xff
	.zero		1


	//   ....[90]....
        /*06a8*/ 	.word	0x000064c0
        /*06ac*/ 	.word	0x00000000
        /*06b0*/ 	.word	0x00000000
        /*06b4*/ 	.short	0x0101
        /*06b6*/ 	.byte	0xff
	.zero		1


	//   ....[91]....
        /*06b8*/ 	.word	0x000064d0
        /*06bc*/ 	.word	0x00000002
        /*06c0*/ 	.word	0x00000030
        /*06c4*/ 	.short	0x010a
        /*06c6*/ 	.byte	0xff
	.zero		1


	//   ....[92]....
        /*06c8*/ 	.word	0x000065a0
        /*06cc*/ 	.word	0x00000002
        /*06d0*/ 	.word	0x00000030
        /*06d4*/ 	.short	0x010a
        /*06d6*/ 	.byte	0xff
	.zero		1


	//   ....[93]....
        /*06d8*/ 	.word	0x00007120
        /*06dc*/ 	.word	0x0000004a
        /*06e0*/ 	.word	0x00000000
        /*06e4*/ 	.short	0x0101
        /*06e6*/ 	.byte	0xff
	.zero		1


	//   ....[94]....
        /*06e8*/ 	.word	0x00007140
        /*06ec*/ 	.word	0x00000000
        /*06f0*/ 	.word	0x00000030
        /*06f4*/ 	.short	0x010a
        /*06f6*/ 	.byte	0xff
	.zero		1


	//   ....[95]....
        /*06f8*/ 	.word	0x00007200
        /*06fc*/ 	.word	0x00000000
        /*0700*/ 	.word	0x00000030
        /*0704*/ 	.short	0x010a
        /*0706*/ 	.byte	0xff
	.zero		1


	//   ....[96]....
        /*0708*/ 	.word	0x00007d80
        /*070c*/ 	.word	0x0000004a
        /*0710*/ 	.word	0x00000000
        /*0714*/ 	.short	0x0101
        /*0716*/ 	.byte	0xff
	.zero		1


	//   ....[97]....
        /*0718*/ 	.word	0x00007da0
        /*071c*/ 	.word	0x00000002
        /*0720*/ 	.word	0x00000030
        /*0724*/ 	.short	0x010a
        /*0726*/ 	.byte	0xff
	.zero		1


	//   ....[98]....
        /*0728*/ 	.word	0x00007e60
        /*072c*/ 	.word	0x00000002
        /*0730*/ 	.word	0x00000030
        /*0734*/ 	.short	0x010a
        /*0736*/ 	.byte	0xff
	.zero		1


	//   ....[99]....
        /*0738*/ 	.word	0x000081c0
        /*073c*/ 	.word	0x000000ff
        /*0740*/ 	.word	0x00000000
        /*0744*/ 	.short	0x0101
        /*0746*/ 	.byte	0x05
	.zero		1


	//   ....[100]....
        /*0748*/ 	.word	0x00008a40
        /*074c*/ 	.word	0x00000000
        /*0750*/ 	.word	0x00000000
        /*0754*/ 	.short	0x0101
        /*0756*/ 	.byte	0xff
	.zero		1


	//   ....[101]....
        /*0758*/ 	.word	0x00008cb0
        /*075c*/ 	.word	0x000000ff
        /*0760*/ 	.word	0x00000000
        /*0764*/ 	.short	0x0101
        /*0766*/ 	.byte	0x04
	.zero		1


	//   ....[102]....
        /*0768*/ 	.word	0x00008cd0
        /*076c*/ 	.word	0x00000002
        /*0770*/ 	.word	0x000000f0
        /*0774*/ 	.short	0x010a
        /*0776*/ 	.byte	0xff
	.zero		1


	//   ....[103]....
        /*0778*/ 	.word	0x00008d30
        /*077c*/ 	.word	0x00000002
        /*0780*/ 	.word	0x00000018
        /*0784*/ 	.short	0x010a
        /*0786*/ 	.byte	0xff
	.zero		1


	//   ....[104]....
        /*0788*/ 	.word	0x00008d90
        /*078c*/ 	.word	0x00000002
        /*0790*/ 	.word	0x00000018
        /*0794*/ 	.short	0x010a
        /*0796*/ 	.byte	0xff
	.zero		1


	//   ....[105]....
        /*0798*/ 	.word	0x00008de0
        /*079c*/ 	.word	0x00000002
        /*07a0*/ 	.word	0x00000080
        /*07a4*/ 	.short	0x010a
        /*07a6*/ 	.byte	0xff
	.zero		1


	//   ....[106]....
        /*07a8*/ 	.word	0x00008e40
        /*07ac*/ 	.word	0x00000000
        /*07b0*/ 	.word	0x00000000
        /*07b4*/ 	.short	0x010a
        /*07b6*/ 	.byte	0xff
	.zero		1


	//   ....[107]....
        /*07b8*/ 	.word	0x00008ea0
        /*07bc*/ 	.word	0x00000000
        /*07c0*/ 	.word	0x00000000
        /*07c4*/ 	.short	0x010a
        /*07c6*/ 	.byte	0xff
	.zero		1


	//   ....[108]....
        /*07c8*/ 	.word	0x00008ef0
        /*07cc*/ 	.word	0x00000000
        /*07d0*/ 	.word	0x000000e0
        /*07d4*/ 	.short	0x010a
        /*07d6*/ 	.byte	0xff
	.zero		1


	//   ....[109]....
        /*07d8*/ 	.word	0x00008f50
        /*07dc*/ 	.word	0x00000000
        /*07e0*/ 	.word	0x00000090
        /*07e4*/ 	.short	0x010a
        /*07e6*/ 	.byte	0xff
	.zero		1


	//   ....[110]....
        /*07e8*/ 	.word	0x00008fa0
        /*07ec*/ 	.word	0x00000000
        /*07f0*/ 	.word	0x00000080
        /*07f4*/ 	.short	0x010a
        /*07f6*/ 	.byte	0xff
	.zero		1


	//   ....[111]....
        /*07f8*/ 	.word	0x00009000
        /*07fc*/ 	.word	0x00000000
        /*0800*/ 	.word	0x00000090
        /*0804*/ 	.short	0x010a
        /*0806*/ 	.byte	0xff
	.zero		1


	//   ....[112]....
        /*0808*/ 	.word	0x00009050
        /*080c*/ 	.word	0x00000000
        /*0810*/ 	.word	0x00000080
        /*0814*/ 	.short	0x010a
        /*0816*/ 	.byte	0xff
	.zero		1


	//   ....[113]....
        /*0818*/ 	.word	0x000090b0
        /*081c*/ 	.word	0x00000002
        /*0820*/ 	.word	0x000000c0
        /*0824*/ 	.short	0x010a
        /*0826*/ 	.byte	0xff
	.zero		1


	//   ....[114]....
        /*0828*/ 	.word	0x00009110
        /*082c*/ 	.word	0x00000000
        /*0830*/ 	.word	0x00000000
        /*0834*/ 	.short	0x010a
        /*0836*/ 	.byte	0xff
	.zero		1


	//   ....[115]....
        /*0838*/ 	.word	0x00009170
        /*083c*/ 	.word	0x00000000
        /*0840*/ 	.word	0x00000000
        /*0844*/ 	.short	0x010a
        /*0846*/ 	.byte	0xff
	.zero		1


	//   ....[116]....
        /*0848*/ 	.word	0x000091d0
        /*084c*/ 	.word	0x00000000
        /*0850*/ 	.word	0x00000000
        /*0854*/ 	.short	0x010a
        /*0856*/ 	.byte	0xff
	.zero		1


	//   ....[117]....
        /*0858*/ 	.word	0x00009230
        /*085c*/ 	.word	0x00000000
        /*0860*/ 	.word	0x00000000
        /*0864*/ 	.short	0x010a
        /*0866*/ 	.byte	0xff
	.zero		1


	//   ....[118]....
        /*0868*/ 	.word	0x00009290
        /*086c*/ 	.word	0x00000000
        /*0870*/ 	.word	0x00000000
        /*0874*/ 	.short	0x010a
        /*0876*/ 	.byte	0xff
	.zero		1


	//   ....[119]....
        /*0878*/ 	.word	0x000092e0
        /*087c*/ 	.word	0x00000000
        /*0880*/ 	.word	0x00000080
        /*0884*/ 	.short	0x010a
        /*0886*/ 	.byte	0xff
	.zero		1


	//   ....[120]....
        /*0888*/ 	.word	0x00009340
        /*088c*/ 	.word	0x00000000
        /*0890*/ 	.word	0x00000078
        /*0894*/ 	.short	0x010a
        /*0896*/ 	.byte	0xff
	.zero		1


	//   ....[121]....
        /*0898*/ 	.word	0x000093a0
        /*089c*/ 	.word	0x00000000
        /*08a0*/ 	.word	0x00000050
        /*08a4*/ 	.short	0x010a
        /*08a6*/ 	.byte	0xff
	.zero		1


	//   ....[122]....
        /*08a8*/ 	.word	0x00009400
        /*08ac*/ 	.word	0x00000000
        /*08b0*/ 	.word	0x00000058
        /*08b4*/ 	.short	0x010a
        /*08b6*/ 	.byte	0xff
	.zero		1


	//   ....[123]....
        /*08b8*/ 	.word	0x00009460
        /*08bc*/ 	.word	0x00000000
        /*08c0*/ 	.word	0x00000060
        /*08c4*/ 	.short	0x010a
        /*08c6*/ 	.byte	0xff
	.zero		1


	//   ....[124]....
        /*08c8*/ 	.word	0x000094c0
        /*08cc*/ 	.word	0x00000000
        /*08d0*/ 	.word	0x00000068
        /*08d4*/ 	.short	0x010a
        /*08d6*/ 	.byte	0xff
	.zero		1


	//   ....[125]....
        /*08d8*/ 	.word	0x00009520
        /*08dc*/ 	.word	0x00000000
        /*08e0*/ 	.word	0x00000050
        /*08e4*/ 	.short	0x010a
        /*08e6*/ 	.byte	0xff
	.zero		1


	//   ....[126]....
        /*08e8*/ 	.word	0x00009580
        /*08ec*/ 	.word	0x00000000
        /*08f0*/ 	.word	0x00000058
        /*08f4*/ 	.short	0x010a
        /*08f6*/ 	.byte	0xff
	.zero		1


	//   ....[127]....
        /*08f8*/ 	.word	0x000095e0
        /*08fc*/ 	.word	0x00000000
        /*0900*/ 	.word	0x00000060
        /*0904*/ 	.short	0x010a
        /*0906*/ 	.byte	0xff
	.zero		1


	//   ....[128]....
        /*0908*/ 	.word	0x00009630
        /*090c*/ 	.word	0x00000000
        /*0910*/ 	.word	0x00000080
        /*0914*/ 	.short	0x010a
        /*0916*/ 	.byte	0xff
	.zero		1


	//   ....[129]....
        /*0918*/ 	.word	0x00009690
        /*091c*/ 	.word	0x00000000
        /*0920*/ 	.word	0x00000030
        /*0924*/ 	.short	0x010a
        /*0926*/ 	.byte	0xff
	.zero		1


	//   ....[130]....
        /*0928*/ 	.word	0x000096e0
        /*092c*/ 	.word	0x00000040
        /*0930*/ 	.word	0x000000a0
        /*0934*/ 	.short	0x010a
        /*0936*/ 	.byte	0xff
	.zero		1


	//   ....[131]....
        /*0938*/ 	.word	0x00009730
        /*093c*/ 	.word	0x00000002
        /*0940*/ 	.word	0x00000030
        /*0944*/ 	.short	0x010a
        /*0946*/ 	.byte	0xff
	.zero		1


	//   ....[132]....
        /*0948*/ 	.word	0x00009780
        /*094c*/ 	.word	0x00000000
        /*0950*/ 	.word	0x00000030
        /*0954*/ 	.short	0x010a
        /*0956*/ 	.byte	0xff
	.zero		1


	//   ....[133]....
        /*0958*/ 	.word	0x000097d0
        /*095c*/ 	.word	0x00000002
        /*0960*/ 	.word	0x00000030
        /*0964*/ 	.short	0x010a
        /*0966*/ 	.byte	0xff
	.zero		1


	//----- nvinfo : EIATTR_NUM_MBARRIERS
	.align		4
.L_47:
        /*0968*/ 	.byte	0x03, 0x38
        /*096a*/ 	.short	0x0020


	//----- nvinfo : EIATTR_EXIT_INSTR_OFFSETS
	.align		4
        /*096c*/ 	.byte	0x04, 0x1c
        /*096e*/ 	.short	(.L_49 - .L_48)


	//   ....[0]....
.L_48:
        /*0970*/ 	.word	0x00002450


	//   ....[1]....
        /*0974*/ 	.word	0x00002940


	//   ....[2]....
        /*0978*/ 	.word	0x000029a0


	//   ....[3]....
        /*097c*/ 	.word	0x00003820


	//   ....[4]....
        /*0980*/ 	.word	0x00004850


	//   ....[5]....
        /*0984*/ 	.word	0x00004890


	//   ....[6]....
        /*0988*/ 	.word	0x00008ba0


	//   ....[7]....
        /*098c*/ 	.word	0x00008c20


	//   ....[8]....
        /*0990*/ 	.word	0x00008c50


	//   ....[9]....
        /*0994*/ 	.word	0x00008cc0


	//----- nvinfo : EIATTR_MAX_THREADS
	.align		4
.L_49:
        /*0998*/ 	.byte	0x04, 0x05
        /*099a*/ 	.short	(.L_51 - .L_50)
.L_50:
        /*099c*/ 	.word	0x00000100
        /*09a0*/ 	.word	0x00000001
        /*09a4*/ 	.word	0x00000001


	//----- nvinfo : EIATTR_CRS_STACK_SIZE
	.align		4
.L_51:
        /*09a8*/ 	.byte	0x04, 0x1e
        /*09aa*/ 	.short	(.L_53 - .L_52)
.L_52:
        /*09ac*/ 	.word	0x00000000


	//----- nvinfo : EIATTR_CBANK_PARAM_SIZE
	.align		4
.L_53:
        /*09b0*/ 	.byte	0x03, 0x19
        /*09b2*/ 	.short	0x0800


	//----- nvinfo : EIATTR_PARAM_CBANK
	.align		4
        /*09b4*/ 	.byte	0x04, 0x0a
        /*09b6*/ 	.short	(.L_55 - .L_54)
	.align		4
.L_54:
        /*09b8*/ 	.word	index@(.nv.constant0._ZN7cutlass13device_kernelINS_4gemm6kernel13GemmUniversalIN4cute5tupleIJiiiiEEENS1_10collective13CollectiveMmaINS1_35MainloopSm100TmaUmmaWarpSpecializedILi3ELi2ELi4ENS5_IJNS4_1CILi1EEESB_SB_EEEEENS5_IJNSA_ILi64EEENSA_ILi256EEENSA_ILi32EEEEEENS_6half_tENS5_IJlSB_lEEESI_SJ_NS4_8TiledMMAINS4_8MMA_AtomIJNS4_20SM100_MMA_F16BF16_SSISI_SI_fLi64ELi256ELNS4_4UMMA5MajorE0ELSO_0ELNSN_7ScaleInE0ELSP_0EEEEEENS4_6LayoutISC_NS5_IJNSA_ILi0EEEST_ST_EEEEENS5_IJNS4_10UnderscoreESW_SW_EEEEENS4_13SM90_TMA_LOADENS4_14ComposedLayoutINS4_7SwizzleILi2ELi4ELi3EEENS4_18smem_ptr_flag_bitsILi16EEENSS_INS5_IJNSA_ILi8EEESG_EEENS5_IJSG_SB_EEEEEEEvNS4_8identityESZ_S19_vS1A_EENS_8epilogue10collective18CollectiveEpilogueINS1C_23Sm100TmaWarpSpecializedILi4ELi2ELi32ELb1ELb0EEEJSH_NS5_IJNSS_ISE_SB_EES1H_EEESI_SJ_SI_SJ_NS1C_6fusion15FusionCallbacksIS1G_NS1J_17LinearCombinationISI_fSI_fLNS_15FloatRoundStyleE2EEESH_S1I_JEEENS4_5SM1004TMEM4LOAD26SM100_TMEM_LOAD_16dp256b8xESZ_NS10_INS11_ILi3ELi4ELi3EEES14_NSS_INS5_IJS15_SE_EEENS5_IJSE_SB_EEEEEEENS4_17SM75_U32x4_LDSM_NENS4_14SM90_TMA_STOREES1X_NS4_17SM90_U32x4_STSM_NENS4_39AutoVectorizingCopyWithAssumedAlignmentILi128EEEEEEvvEEEEvNT_6ParamsE)
        /*09bc*/ 	.short	0x0380
        /*09be*/ 	.short	0x0800


	//----- nvinfo : EIATTR_SW_WAR
	.align		4
.L_55:
        /*09c0*/ 	.byte	0x04, 0x36
        /*09c2*/ 	.short	(.L_57 - .L_56)
.L_56:
        /*09c4*/ 	.word	0x00000008
.L_57:


//--------------------- .nv.callgraph             --------------------------
	.section	.nv.callgraph,"",@"SHT_CUDA_CALLGRAPH"
	.align	4
	.sectionentsize	8
	.align		4
        /*0000*/ 	.word	0x00000000
	.align		4
        /*0004*/ 	.word	0xffffffff
	.align		4
        /*0008*/ 	.word	index@(_ZN7cutlass13device_kernelINS_4gemm6kernel13GemmUniversalIN4cute5tupleIJiiiiEEENS1_10collective13CollectiveMmaINS1_35MainloopSm100TmaUmmaWarpSpecializedILi3ELi2ELi4ENS5_IJNS4_1CILi1EEESB_SB_EEEEENS5_IJNSA_ILi64EEENSA_ILi256EEENSA_ILi32EEEEEENS_6half_tENS5_IJlSB_lEEESI_SJ_NS4_8TiledMMAINS4_8MMA_AtomIJNS4_20SM100_MMA_F16BF16_SSISI_SI_fLi64ELi256ELNS4_4UMMA5MajorE0ELSO_0ELNSN_7ScaleInE0ELSP_0EEEEEENS4_6LayoutISC_NS5_IJNSA_ILi0EEEST_ST_EEEEENS5_IJNS4_10UnderscoreESW_SW_EEEEENS4_13SM90_TMA_LOADENS4_14ComposedLayoutINS4_7SwizzleILi2ELi4ELi3EEENS4_18smem_ptr_flag_bitsILi16EEENSS_INS5_IJNSA_ILi8EEESG_EEENS5_IJSG_SB_EEEEEEEvNS4_8identityESZ_S19_vS1A_EENS_8epilogue10collective18CollectiveEpilogueINS1C_23Sm100TmaWarpSpecializedILi4ELi2ELi32ELb1ELb0EEEJSH_NS5_IJNSS_ISE_SB_EES1H_EEESI_SJ_SI_SJ_NS1C_6fusion15FusionCallbacksIS1G_NS1J_17LinearCombinationISI_fSI_fLNS_15FloatRoundStyleE2EEESH_S1I_JEEENS4_5SM1004TMEM4LOAD26SM100_TMEM_LOAD_16dp256b8xESZ_NS10_INS11_ILi3ELi4ELi3EEES14_NSS_INS5_IJS15_SE_EEENS5_IJSE_SB_EEEEEEENS4_17SM75_U32x4_LDSM_NENS4_14SM90_TMA_STOREES1X_NS4_17SM90_U32x4_STSM_NENS4_39AutoVectorizingCopyWithAssumedAlignmentILi128EEEEEEvvEEEEvNT_6ParamsE)
	.align		4
        /*000c*/ 	.word	index@(__assertfail)
	.align		4
        /*0010*/ 	.word	0x00000000
	.align		4
        /*0014*/ 	.word	0xfffffffe
	.align		4
        /*0018*/ 	.word	0x00000000
	.align		4
        /*001c*/ 	.word	0xfffffffd
	.align		4
        /*0020*/ 	.word	0x00000000
	.align		4
        /*0024*/ 	.word	0xfffffffc


//--------------------- .nv.constant4             --------------------------
	.section	.nv.constant4,"a",@progbits
	.align	8
	.align		8
.nv.constant4:
        /*0000*/ 	.dword	__assertfail
	.align		8
        /*0008*/ 	.dword	__unnamed_1
	.align		8
        /*0010*/ 	.dword	__unnamed_2
	.align		8
        /*0018*/ 	.dword	_ZN40_INTERNAL_698cb37b_4_k_cu_5ffaa485_168754cuda3std3__45__cpo5beginE
	.align		8
        /*0020*/ 	.dword	_ZN40_INTERNAL_698cb37b_4_k_cu_5ffaa485_168754cuda3std3__45__cpo3endE
	.align		8
        /*0028*/ 	.dword	_ZN40_INTERNAL_698cb37b_4_k_cu_5ffaa485_168754cuda3std3__45__cpo6cbeginE
	.align		8
        /*0030*/ 	.dword	_ZN40_INTERNAL_698cb37b_4_k_cu_5ffaa485_168754cuda3std3__45__cpo4cendE
	.align		8
        /*0038*/ 	.dword	_ZN40_INTERNAL_698cb37b_4_k_cu_5ffaa485_168754cuda3std3__442_GLOBAL__N__698cb37b_4_k_cu_5ffaa485_168756ignoreE
	.align		8
        /*0040*/ 	.dword	_ZN40_INTERNAL_698cb37b_4_k_cu_5ffaa485_168754cuda3std3__419piecewise_constructE
	.align		8
        /*0048*/ 	.dword	_ZN40_INTERNAL_698cb37b_4_k_cu_5ffaa485_168754cuda3std3__48in_placeE
	.align		8
        /*0050*/ 	.dword	_ZN40_INTERNAL_698cb37b_4_k_cu_5ffaa485_168754cuda3std6ranges3__45__cpo4swapE
	.align		8
        /*0058*/ 	.dword	_ZN40_INTERNAL_698cb37b_4_k_cu_5ffaa485_168754cuda3std6ranges3__45__cpo9iter_moveE
	.align		8
        /*0060*/ 	.dword	_ZN40_INTERNAL_698cb37b_4_k_cu_5ffaa485_168754cute7productE
	.align		8
        /*0068*/ 	.dword	_ZN40_INTERNAL_698cb37b_4_k_cu_5ffaa485_168754cute1_E
	.align		8
        /*0070*/ 	.dword	$str$25
	.align		8
        /*0078*/ 	.dword	$str$26
	.align		8
        /*0080*/ 	.dword	$str$27
	.align		8
        /*0088*/ 	.dword	$str$28


//--------------------- .text._ZN7cutlass13device_kernelINS_4gemm6kernel13GemmUniversalIN4cute5tupleIJiiiiEEENS1_10collective13CollectiveMmaINS1_35MainloopSm100TmaUmmaWarpSpecializedILi3ELi2ELi4ENS5_IJNS4_1CILi1EEESB_SB_EEEEENS5_IJNSA_ILi64EEENSA_ILi256EEENSA_ILi32EEEEEENS_6half_tENS5_IJlSB_lEEESI_SJ_NS4_8TiledMMAINS4_8MMA_AtomIJNS4_20SM100_MMA_F16BF16_SSISI_SI_fLi64ELi256ELNS4_4UMMA5MajorE0ELSO_0ELNSN_7ScaleInE0ELSP_0EEEEEENS4_6LayoutISC_NS5_IJNSA_ILi0EEEST_ST_EEEEENS5_IJNS4_10UnderscoreESW_SW_EEEEENS4_13SM90_TMA_LOADENS4_14ComposedLayoutINS4_7SwizzleILi2ELi4ELi3EEENS4_18smem_ptr_flag_bitsILi16EEENSS_INS5_IJNSA_ILi8EEESG_EEENS5_IJSG_SB_EEEEEEEvNS4_8identityESZ_S19_vS1A_EENS_8epilogue10collective18CollectiveEpilogueINS1C_23Sm100TmaWarpSpecializedILi4ELi2ELi32ELb1ELb0EEEJSH_NS5_IJNSS_ISE_SB_EES1H_EEESI_SJ_SI_SJ_NS1C_6fusion15FusionCallbacksIS1G_NS1J_17LinearCombinationISI_fSI_fLNS_15FloatRoundStyleE2EEESH_S1I_JEEENS4_5SM1004TMEM4LOAD26SM100_TMEM_LOAD_16dp256b8xESZ_NS10_INS11_ILi3ELi4ELi3EEES14_NSS_INS5_IJS15_SE_EEENS5_IJSE_SB_EEEEEEENS4_17SM75_U32x4_LDSM_NENS4_14SM90_TMA_STOREES1X_NS4_17SM90_U32x4_STSM_NENS4_39AutoVectorizingCopyWithAssumedAlignmentILi128EEEEEEvvEEEEvNT_6ParamsE --------------------------
	.section	.text._ZN7cutlass13device_kernelINS_4gemm6kernel13GemmUniversalIN4cute5tupleIJiiiiEEENS1_10collective13CollectiveMmaINS1_35MainloopSm100TmaUmmaWarpSpecializedILi3ELi2ELi4ENS5_IJNS4_1CILi1EEESB_SB_EEEEENS5_IJNSA_ILi64EEENSA_ILi256EEENSA_ILi32EEEEEENS_6half_tENS5_IJlSB_lEEESI_SJ_NS4_8TiledMMAINS4_8MMA_AtomIJNS4_20SM100_MMA_F16BF16_SSISI_SI_fLi64ELi256ELNS4_4UMMA5MajorE0ELSO_0ELNSN_7ScaleInE0ELSP_0EEEEEENS4_6LayoutISC_NS5_IJNSA_ILi0EEEST_ST_EEEEENS5_IJNS4_10UnderscoreESW_SW_EEEEENS4_13SM90_TMA_LOADENS4_14ComposedLayoutINS4_7SwizzleILi2ELi4ELi3EEENS4_18smem_ptr_flag_bitsILi16EEENSS_INS5_IJNSA_ILi8EEESG_EEENS5_IJSG_SB_EEEEEEEvNS4_8identityESZ_S19_vS1A_EENS_8epilogue10collective18CollectiveEpilogueINS1C_23Sm100TmaWarpSpecializedILi4ELi2ELi32ELb1ELb0EEEJSH_NS5_IJNSS_ISE_SB_EES1H_EEESI_SJ_SI_SJ_NS1C_6fusion15FusionCallbacksIS1G_NS1J_17LinearCombinationISI_fSI_fLNS_15FloatRoundStyleE2EEESH_S1I_JEEENS4_5SM1004TMEM4LOAD26SM100_TMEM_LOAD_16dp256b8xESZ_NS10_INS11_ILi3ELi4ELi3EEES14_NSS_INS5_IJS15_SE_EEENS5_IJSE_SB_EEEEEEENS4_17SM75_U32x4_LDSM_NENS4_14SM90_TMA_STOREES1X_NS4_17SM90_U32x4_STSM_NENS4_39AutoVectorizingCopyWithAssumedAlignmentILi128EEEEEEvvEEEEvNT_6ParamsE,"ax",@progbits
	.align	128
.text._ZN7cutlass13device_kernelINS_4gemm6kernel13GemmUniversalIN4cute5tupleIJiiiiEEENS1_10collective13CollectiveMmaINS1_35MainloopSm100TmaUmmaWarpSpecializedILi3ELi2ELi4ENS5_IJNS4_1CILi1EEESB_SB_EEEEENS5_IJNSA_ILi64EEENSA_ILi256EEENSA_ILi32EEEEEENS_6half_tENS5_IJlSB_lEEESI_SJ_NS4_8TiledMMAINS4_8MMA_AtomIJNS4_20SM100_MMA_F16BF16_SSISI_SI_fLi64ELi256ELNS4_4UMMA5MajorE0ELSO_0ELNSN_7ScaleInE0ELSP_0EEEEEENS4_6LayoutISC_NS5_IJNSA_ILi0EEEST_ST_EEEEENS5_IJNS4_10UnderscoreESW_SW_EEEEENS4_13SM90_TMA_LOADENS4_14ComposedLayoutINS4_7SwizzleILi2ELi4ELi3EEENS4_18smem_ptr_flag_bitsILi16EEENSS_INS5_IJNSA_ILi8EEESG_EEENS5_IJSG_SB_EEEEEEEvNS4_8identityESZ_S19_vS1A_EENS_8epilogue10collective18CollectiveEpilogueINS1C_23Sm100TmaWarpSpecializedILi4ELi2ELi32ELb1ELb0EEEJSH_NS5_IJNSS_ISE_SB_EES1H_EEESI_SJ_SI_SJ_NS1C_6fusion15FusionCallbacksIS1G_NS1J_17LinearCombinationISI_fSI_fLNS_15FloatRoundStyleE2EEESH_S1I_JEEENS4_5SM1004TMEM4LOAD26SM100_TMEM_LOAD_16dp256b8xESZ_NS10_INS11_ILi3ELi4ELi3EEES14_NSS_INS5_IJS15_SE_EEENS5_IJSE_SB_EEEEEEENS4_17SM75_U32x4_LDSM_NENS4_14SM90_TMA_STOREES1X_NS4_17SM90_U32x4_STSM_NENS4_39AutoVectorizingCopyWithAssumedAlignmentILi128EEEEEEvvEEEEvNT_6ParamsE:
        .type           _ZN7cutlass13device_kernelINS_4gemm6kernel13GemmUniversalIN4cute5tupleIJiiiiEEENS1_10collective13CollectiveMmaINS1_35MainloopSm100TmaUmmaWarpSpecializedILi3ELi2ELi4ENS5_IJNS4_1CILi1EEESB_SB_EEEEENS5_IJNSA_ILi64EEENSA_ILi256EEENSA_ILi32EEEEEENS_6half_tENS5_IJlSB_lEEESI_SJ_NS4_8TiledMMAINS4_8MMA_AtomIJNS4_20SM100_MMA_F16BF16_SSISI_SI_fLi64ELi256ELNS4_4UMMA5MajorE0ELSO_0ELNSN_7ScaleInE0ELSP_0EEEEEENS4_6LayoutISC_NS5_IJNSA_ILi0EEEST_ST_EEEEENS5_IJNS4_10UnderscoreESW_SW_EEEEENS4_13SM90_TMA_LOADENS4_14ComposedLayoutINS4_7SwizzleILi2ELi4ELi3EEENS4_18smem_ptr_flag_bitsILi16EEENSS_INS5_IJNSA_ILi8EEESG_EEENS5_IJSG_SB_EEEEEEEvNS4_8identityESZ_S19_vS1A_EENS_8epilogue10collective18CollectiveEpilogueINS1C_23Sm100TmaWarpSpecializedILi4ELi2ELi32ELb1ELb0EEEJSH_NS5_IJNSS_ISE_SB_EES1H_EEESI_SJ_SI_SJ_NS1C_6fusion15FusionCallbacksIS1G_NS1J_17LinearCombinationISI_fSI_fLNS_15FloatRoundStyleE2EEESH_S1I_JEEENS4_5SM1004TMEM4LOAD26SM100_TMEM_LOAD_16dp256b8xESZ_NS10_INS11_ILi3ELi4ELi3EEES14_NSS_INS5_IJS15_SE_EEENS5_IJSE_SB_EEEEEEENS4_17SM75_U32x4_LDSM_NENS4_14SM90_TMA_STOREES1X_NS4_17SM90_U32x4_STSM_NENS4_39AutoVectorizingCopyWithAssumedAlignmentILi128EEEEEEvvEEEEvNT_6ParamsE,@function
        .size           _ZN7cutlass13device_kernelINS_4gemm6kernel13GemmUniversalIN4cute5tupleIJiiiiEEENS1_10collective13CollectiveMmaINS1_35MainloopSm100TmaUmmaWarpSpecializedILi3ELi2ELi4ENS5_IJNS4_1CILi1EEESB_SB_EEEEENS5_IJNSA_ILi64EEENSA_ILi256EEENSA_ILi32EEEEEENS_6half_tENS5_IJlSB_lEEESI_SJ_NS4_8TiledMMAINS4_8MMA_AtomIJNS4_20SM100_MMA_F16BF16_SSISI_SI_fLi64ELi256ELNS4_4UMMA5MajorE0ELSO_0ELNSN_7ScaleInE0ELSP_0EEEEEENS4_6LayoutISC_NS5_IJNSA_ILi0EEEST_ST_EEEEENS5_IJNS4_10UnderscoreESW_SW_EEEEENS4_13SM90_TMA_LOADENS4_14ComposedLayoutINS4_7SwizzleILi2ELi4ELi3EEENS4_18smem_ptr_flag_bitsILi16EEENSS_INS5_IJNSA_ILi8EEESG_EEENS5_IJSG_SB_EEEEEEEvNS4_8identityESZ_S19_vS1A_EENS_8epilogue10collective18CollectiveEpilogueINS1C_23Sm100TmaWarpSpecializedILi4ELi2ELi32ELb1ELb0EEEJSH_NS5_IJNSS_ISE_SB_EES1H_EEESI_SJ_SI_SJ_NS1C_6fusion15FusionCallbacksIS1G_NS1J_17LinearCombinationISI_fSI_fLNS_15FloatRoundStyleE2EEESH_S1I_JEEENS4_5SM1004TMEM4LOAD26SM100_TMEM_LOAD_16dp256b8xESZ_NS10_INS11_ILi3ELi4ELi3EEES14_NSS_INS5_IJS15_SE_EEENS5_IJSE_SB_EEEEEEENS4_17SM75_U32x4_LDSM_NENS4_14SM90_TMA_STOREES1X_NS4_17SM90_U32x4_STSM_NENS4_39AutoVectorizingCopyWithAssumedAlignmentILi128EEEEEEvvEEEEvNT_6ParamsE,(.L_x_173 - _ZN7cutlass13device_kernelINS_4gemm6kernel13GemmUniversalIN4cute5tupleIJiiiiEEENS1_10collective13CollectiveMmaINS1_35MainloopSm100TmaUmmaWarpSpecializedILi3ELi2ELi4ENS5_IJNS4_1CILi1EEESB_SB_EEEEENS5_IJNSA_ILi64EEENSA_ILi256EEENSA_ILi32EEEEEENS_6half_tENS5_IJlSB_lEEESI_SJ_NS4_8TiledMMAINS4_8MMA_AtomIJNS4_20SM100_MMA_F16BF16_SSISI_SI_fLi64ELi256ELNS4_4UMMA5MajorE0ELSO_0ELNSN_7ScaleInE0ELSP_0EEEEEENS4_6LayoutISC_NS5_IJNSA_ILi0EEEST_ST_EEEEENS5_IJNS4_10UnderscoreESW_SW_EEEEENS4_13SM90_TMA_LOADENS4_14ComposedLayoutINS4_7SwizzleILi2ELi4ELi3EEENS4_18smem_ptr_flag_bitsILi16EEENSS_INS5_IJNSA_ILi8EEESG_EEENS5_IJSG_SB_EEEEEEEvNS4_8identityESZ_S19_vS1A_EENS_8epilogue10collective18CollectiveEpilogueINS1C_23Sm100TmaWarpSpecializedILi4ELi2ELi32ELb1ELb0EEEJSH_NS5_IJNSS_ISE_SB_EES1H_EEESI_SJ_SI_SJ_NS1C_6fusion15FusionCallbacksIS1G_NS1J_17LinearCombinationISI_fSI_fLNS_15FloatRoundStyleE2EEESH_S1I_JEEENS4_5SM1004TMEM4LOAD26SM100_TMEM_LOAD_16dp256b8xESZ_NS10_INS11_ILi3ELi4ELi3EEES14_NSS_INS5_IJS15_SE_EEENS5_IJSE_SB_EEEEEEENS4_17SM75_U32x4_LDSM_NENS4_14SM90_TMA_STOREES1X_NS4_17SM90_U32x4_STSM_NENS4_39AutoVectorizingCopyWithAssumedAlignmentILi128EEEEEEvvEEEEvNT_6ParamsE)
        .other          _ZN7cutlass13device_kernelINS_4gemm6kernel13GemmUniversalIN4cute5tupleIJiiiiEEENS1_10collective13CollectiveMmaINS1_35MainloopSm100TmaUmmaWarpSpecializedILi3ELi2ELi4ENS5_IJNS4_1CILi1EEESB_SB_EEEEENS5_IJNSA_ILi64EEENSA_ILi256EEENSA_ILi32EEEEEENS_6half_tENS5_IJlSB_lEEESI_SJ_NS4_8TiledMMAINS4_8MMA_AtomIJNS4_20SM100_MMA_F16BF16_SSISI_SI_fLi64ELi256ELNS4_4UMMA5MajorE0ELSO_0ELNSN_7ScaleInE0ELSP_0EEEEEENS4_6LayoutISC_NS5_IJNSA_ILi0EEEST_ST_EEEEENS5_IJNS4_10UnderscoreESW_SW_EEEEENS4_13SM90_TMA_LOADENS4_14ComposedLayoutINS4_7SwizzleILi2ELi4ELi3EEENS4_18smem_ptr_flag_bitsILi16EEENSS_INS5_IJNSA_ILi8EEESG_EEENS5_IJSG_SB_EEEEEEEvNS4_8identityESZ_S19_vS1A_EENS_8epilogue10collective18CollectiveEpilogueINS1C_23Sm100TmaWarpSpecializedILi4ELi2ELi32ELb1ELb0EEEJSH_NS5_IJNSS_ISE_SB_EES1H_EEESI_SJ_SI_SJ_NS1C_6fusion15FusionCallbacksIS1G_NS1J_17LinearCombinationISI_fSI_fLNS_15FloatRoundStyleE2EEESH_S1I_JEEENS4_5SM1004TMEM4LOAD26SM100_TMEM_LOAD_16dp256b8xESZ_NS10_INS11_ILi3ELi4ELi3EEES14_NSS_INS5_IJS15_SE_EEENS5_IJSE_SB_EEEEEEENS4_17SM75_U32x4_LDSM_NENS4_14SM90_TMA_STOREES1X_NS4_17SM90_U32x4_STSM_NENS4_39AutoVectorizingCopyWithAssumedAlignmentILi128EEEEEEvvEEEEvNT_6ParamsE,@"STO_CUDA_ENTRY STV_DEFAULT"
_ZN7cutlass13device_kernelINS_4gemm6kernel13GemmUniversalIN4cute5tupleIJiiiiEEENS1_10collective13CollectiveMmaINS1_35MainloopSm100TmaUmmaWarpSpecializedILi3ELi2ELi4ENS5_IJNS4_1CILi1EEESB_SB_EEEEENS5_IJNSA_ILi64EEENSA_ILi256EEENSA_ILi32EEEEEENS_6half_tENS5_IJlSB_lEEESI_SJ_NS4_8TiledMMAINS4_8MMA_AtomIJNS4_20SM100_MMA_F16BF16_SSISI_SI_fLi64ELi256ELNS4_4UMMA5MajorE0ELSO_0ELNSN_7ScaleInE0ELSP_0EEEEEENS4_6LayoutISC_NS5_IJNSA_ILi0EEEST_ST_EEEEENS5_IJNS4_10UnderscoreESW_SW_EEEEENS4_13SM90_TMA_LOADENS4_14ComposedLayoutINS4_7SwizzleILi2ELi4ELi3EEENS4_18smem_ptr_flag_bitsILi16EEENSS_INS5_IJNSA_ILi8EEESG_EEENS5_IJSG_SB_EEEEEEEvNS4_8identityESZ_S19_vS1A_EENS_8epilogue10collective18CollectiveEpilogueINS1C_23Sm100TmaWarpSpecializedILi4ELi2ELi32ELb1ELb0EEEJSH_NS5_IJNSS_ISE_SB_EES1H_EEESI_SJ_SI_SJ_NS1C_6fusion15FusionCallbacksIS1G_NS1J_17LinearCombinationISI_fSI_fLNS_15FloatRoundStyleE2EEESH_S1I_JEEENS4_5SM1004TMEM4LOAD26SM100_TMEM_LOAD_16dp256b8xESZ_NS10_INS11_ILi3ELi4ELi3EEES14_NSS_INS5_IJS15_SE_EEENS5_IJSE_SB_EEEEEEENS4_17SM75_U32x4_LDSM_NENS4_14SM90_TMA_STOREES1X_NS4_17SM90_U32x4_STSM_NENS4_39AutoVectorizingCopyWithAssumedAlignmentILi128EEEEEEvvEEEEvNT_6ParamsE:
[----:B------:R-:W1:Y:S01]  /*0000*/  LDC R1, c[0x0][0x37c] ;  /* 0x0000df00ff017b82 */ /* 0x000e620000000800 */
[----:B------:R-:W2:Y:S01]  /*0010*/  S2R R101, SR_TID.X ;  /* 0x0000000000657919 */ /* 0x000ea20000002100 */
[----:B------:R-:W3:Y:S01]  /*0020*/  LDCU.64 UR4, c[0x0][0x890] ;  /* 0x00011200ff0477ac */ /* 0x000ee20008000a00 */
[----:B------:R-:W-:Y:S02]  /*0030*/  PRMT R88, RZ, 0x7610, R88 ;  /* 0x00007610ff587816 */ /* 0x000fe40000000058 */
[----:B------:R-:W-:Y:S01]  /*0040*/  ELECT P5, URZ, PT ;  /* 0x0000000000ff782f */ /* 0x000fe200038a0000 */
[----:B------:R-:W4:Y:S01]  /*0050*/  LDCU.64 UR46, c[0x0][0x358] ;  /* 0x00006b00ff2e77ac */ /* 0x000f220008000a00 */
[----:B---3--:R-:W-:-:S04]  /*0060*/  UISETP.NE.U32.AND UP0, UPT, UR4, URZ, UPT ;  /* 0x000000ff0400728c */ /* 0x008fc8000bf05070 */
[----:B------:R-:W-:Y:S01]  /*0070*/  UISETP.NE.AND.EX UP0, UPT, UR5, URZ, UPT, UP0 ;  /* 0x000000ff0500728c */ /* 0x000fe2000bf05300 */
[----:B--2---:R-:W-:-:S05]  /*0080*/  SHF.R.U32.HI R93, RZ, 0x5, R101 ;  /* 0x00000005ff5d7819 */ /* 0x004fca0000011665 */
[----:B------:R-:W2:Y:S02]  /*0090*/  SHFL.IDX PT, R0, R93, RZ, 0x1f ;  /* 0x00001fff5d007589 */ /* 0x000ea400000e0000 */
[----:B--2---:R-:W-:Y:S01]  /*00a0*/  R2UR UR8, R0 ;  /* 0x00000000000872ca */ /* 0x004fe200000e0000 */
[----:B-1--4-:R-:W-:-:S14]  /*00b0*/  BRA.U UP0, `(.L_x_0) ;  /* 0x00000001002c7547 */ /* 0x012fdc000b800000 */
[----:B------:R-:W1:Y:S02]  /*00c0*/  LDCU.64 UR6, c[0x0][0x888] ;  /* 0x00011100ff0677ac */ /* 0x000e640008000a00 */
[----:B-1----:R-:W-:-:S04]  /*00d0*/  UISETP.NE.U32.AND UP0, UPT, UR6, URZ, UPT ;  /* 0x000000ff0600728c */ /* 0x002fc8000bf05070 */
[----:B------:R-:W-:-:S09]  /*00e0*/  UISETP.NE.AND.EX UP0, UPT, UR7, URZ, UPT, UP0 ;  /* 0x000000ff0700728c */ /* 0x000fd2000bf05300 */
[----:B------:R-:W-:Y:S05]  /*00f0*/  BRA.U !UP0, `(.L_x_1) ;  /* 0x0000000108107547 */ /* 0x000fea000b800000 */
[----:B------:R-:W1:Y:S02]  /*0100*/  LDC.64 R2, c[0x0][0x888] ;  /* 0x00022200ff027b82 */ /* 0x000e640000000a00 */
[----:B-1----:R1:W5:Y:S01]  /*0110*/  LDG.E R49, desc[UR46][R2.64] ;  /* 0x0000002e02317981 */ /* 0x002362000c1e1900 */
[----:B------:R-:W-:Y:S01]  /*0120*/  HFMA2 R88, -RZ, RZ, 0, 5.9604644775390625e-08 ;  /* 0x00000001ff587431 */ /* 0x000fe200000001ff */
[----:B------:R-:W-:Y:S05]  /*0130*/  BRA `(.L_x_0) ;  /* 0x00000000000c7947 */ /* 0x000fea0003800000 */
.L_x_1:
[----:B------:R-:W1:Y:S01]  /*0140*/  LDCU UR6, c[0x0][0x880] ;  /* 0x00011000ff0677ac */ /* 0x000e620008000800 */
[----:B------:R-:W-:Y:S01]  /*0150*/  HFMA2 R88, -RZ, RZ, 0, 5.9604644775390625e-08 ;  /* 0x00000001ff587431 */ /* 0x000fe200000001ff */
[----:B-1----:R-:W-:-:S07]  /*0160*/  MOV R49, UR6 ;  /* 0x0000000600317c02 */ /* 0x002fce0008000f00 */
.L_x_0:
[----:B------:R-:W2:Y:S02]  /*0170*/  LDCU.64 UR6, c[0x0][0x8b0] ;  /* 0x00011600ff0677ac */ /* 0x000ea40008000a00 */
[----:B--2---:R-:W-:-:S04]  /*0180*/  UISETP.NE.U32.AND UP0, UPT, UR6, URZ, UPT ;  /* 0x000000ff0600728c */ /* 0x004fc8000bf05070 */
[----:B------:R-:W-:-:S09]  /*0190*/  UISETP.NE.AND.EX UP0, UPT, UR7, URZ, UPT, UP0 ;  /* 0x000000ff0700728c */ /* 0x000fd2000bf05300 */
[----:B------:R-:W-:Y:S05]  /*01a0*/  BRA.U UP0, `(.L_x_2) ;  /* 0x0000000100247547 */ /* 0x000fea000b800000 */
[----:B------:R-:W2:Y:S02]  /*01b0*/  LDCU.64 UR6, c[0x0][0x8a8] ;  /* 0x00011500ff0677ac */ /* 0x000ea40008000a00 */
[----:B--2---:R-:W-:-:S04]  /*01c0*/  UISETP.NE.U32.AND UP0, UPT, UR6, URZ, UPT ;  /* 0x000000ff0600728c */ /* 0x004fc8000bf05070 */
[----:B------:R-:W-:-:S09]  /*01d0*/  UISETP.NE.AND.EX UP0, UPT, UR7, URZ, UPT, UP0 ;  /* 0x000000ff0700728c */ /* 0x000fd2000bf05300 */
[----:B------:R-:W-:Y:S05]  /*01e0*/  BRA.U !UP0, `(.L_x_3) ;  /* 0x00000001080c7547 */ /* 0x000fea000b800000 */
[----:B-1----:R-:W1:Y:S02]  /*01f0*/  LDC.64 R2, c[0x0][0x8a8] ;  /* 0x00022a00ff027b82 */ /* 0x002e640000000a00 */
[----:B-1----:R2:W5:Y:S01]  /*0200*/  LDG.E R47, desc[UR46][R2.64] ;  /* 0x0000002e022f7981 */ /* 0x002562000c1e1900 */
[----:B------:R-:W-:Y:S05]  /*0210*/  BRA `(.L_x_2) ;  /* 0x0000000000087947 */ /* 0x000fea0003800000 */
.L_x_3:
[----:B------:R-:W2:Y:S02]  /*0220*/  LDCU UR6, c[0x0][0x8a0] ;  /* 0x00011400ff0677ac */ /* 0x000ea40008000800 */
[----:B--2---:R-:W-:Y:S02]  /*0230*/  MOV R47, UR6 ;  /* 0x00000006002f7c02 */ /* 0x004fe40008000f00 */
.L_x_2:
[----:B------:R-:W-:Y:S01]  /*0240*/  IMAD.U32 R0, RZ, RZ, UR8 ;  /* 0x00000008ff007e24 */ /* 0x000fe2000f8e00ff */
[----:B------:R-:W-:Y:S04]  /*0250*/  BSSY.RECONVERGENT B0, `(.L_x_4) ;  /* 0x000000c000007945 */ /* 0x000fe80003800200 */
[C---:B------:R-:W-:Y:S02]  /*0260*/  ISETP.NE.OR P1, PT, R0.reuse, 0x1, !P5 ;  /* 0x000000010000780c */ /* 0x040fe40006f25670 */
[----:B------:R-:W-:-:S11]  /*0270*/  ISETP.NE.OR P0, PT, R0, 0x3, !P5 ;  /* 0x000000030000780c */ /* 0x000fd60006f05670 */
[----:B------:R-:W-:Y:S05]  /*0280*/  @P1 BRA `(.L_x_5) ;  /* 0x0000000000201947 */ /* 0x000fea0003800000 */
[----:B------:R-:W3:Y:S02]  /*0290*/  LDCU.64 UR6, c[0x0][0x348] ;  /* 0x00006900ff0677ac */ /* 0x000ee40008000a00 */
[----:B---3--:R-:W-:Y:S02]  /*02a0*/  UIADD3 UR10, UP1, UPT, UR6, 0x80, URZ ;  /* 0x00000080060a7890 */ /* 0x008fe4000ff3e0ff */
[----:B------:R-:W-:Y:S02]  /*02b0*/  UIADD3 UR6, UP0, UPT, UR6, 0x180, URZ ;  /* 0x0000018006067890 */ /* 0x000fe4000ff1e0ff */
[----:B------:R-:W-:Y:S02]  /*02c0*/  UIADD3.X UR11, UPT, UPT, URZ, UR7, URZ, UP1, !UPT ;  /* 0x00000007ff0b7290 */ /* 0x000fe40008ffe4ff */
[----:B------:R-:W-:-:S07]  /*02d0*/  UIADD3.X UR7, UPT, UPT, URZ, UR7, URZ, UP0, !UPT ;  /* 0x00000007ff077290 */ /* 0x000fce00087fe4ff */
[----:B------:R3:W-:Y:S02]  /*02e0*/  UTMACCTL.PF [UR10] ;  /* 0x000000000a0079b9 */ /* 0x0007e40008040000 */
[----:B------:R3:W-:Y:S02]  /*02f0*/  UTMACCTL.PF [UR6] ;  /* 0x00000000060079b9 */ /* 0x0007e40008040000 */
[----:B---3--:R-:W-:Y:S01]  /*0300*/  NOP ;  /* 0x0000000000007918 */ /* 0x008fe20000000000 */
.L_x_5:
[----:B------:R-:W-:Y:S05]  /*0310*/  BSYNC.RECONVERGENT B0 ;  /* 0x0000000000007941 */ /* 0x000fea0003800200 */
.L_x_4:
[----:B------:R-:W-:Y:S04]  /*0320*/  BSSY.RECONVERGENT B0, `(.L_x_6) ;  /* 0x000000a000007945 */ /* 0x000fe80003800200 */
        /* <DEDUP_REMOVED lines=9> */
.L_x_7:
[----:B------:R-:W-:Y:S05]  /*03c0*/  BSYNC.RECONVERGENT B0 ;  /* 0x0000000000007941 */ /* 0x000fea0003800200 */
.L_x_6:
[----:B------:R-:W3:Y:S01]  /*03d0*/  LDCU.64 UR6, c[0x0][0x888] ;  /* 0x00011100ff0677ac */ /* 0x000ee20008000a00 */
[----:B------:R-:W-:Y:S02]  /*03e0*/  UISETP.EQ.U32.AND UP1, UPT, UR4, URZ, UPT ;  /* 0x000000ff0400728c */ /* 0x000fe4000bf22070 */
[----:B------:R-:W-:Y:S02]  /*03f0*/  UPLOP3.LUT UP2, UPT, UPT, UPT, UPT, 0x80, 0x8 ;  /* 0x000000000008789c */ /* 0x000fe40003f4f070 */
[----:B---3--:R-:W-:-:S04]  /*0400*/  UISETP.NE.U32.AND UP0, UPT, UR6, URZ, UPT ;  /* 0x000000ff0600728c */ /* 0x008fc8000bf05070 */
[----:B------:R-:W-:-:S04]  /*0410*/  UISETP.NE.AND.EX UP0, UPT, UR7, URZ, UPT, UP0 ;  /* 0x000000ff0700728c */ /* 0x000fc8000bf05300 */
[----:B------:R-:W-:-:S04]  /*0420*/  UISETP.EQ.OR.EX UP3, UPT, UR5, URZ, !UP0, UP1 ;  /* 0x000000ff0500728c */ /* 0x000fc8000c762710 */
[----:B------:R-:W-:-:S05]  /*0430*/  UP2UR UR50, UPR, URZ, 0x8 ;  /* 0x00000008ff327883 */ /* 0x000fca0008000000 */
[----:B------:R-:W-:Y:S07]  /*0440*/  BRA.U !UP3, `(.L_x_8) ;  /* 0x000000010b207547 */ /* 0x000fee000b800000 */
[----:B------:R-:W-:Y:S01]  /*0450*/  UISETP.NE.U32.AND UP2, UPT, UR4, URZ, UPT ;  /* 0x000000ff0400728c */ /* 0x000fe2000bf45070 */
[----:B-----5:R-:W-:Y:S01]  /*0460*/  FSETP.NEU.AND P0, PT, R49, RZ, PT ;  /* 0x000000ff3100720b */ /* 0x020fe20003f0d000 */
[----:B------:R-:W-:Y:S02]  /*0470*/  USEL UR4, URZ, 0xffffffff, UP0 ;  /* 0xffffffffff047887 */ /* 0x000fe40008000000 */
[----:B------:R-:W-:-:S10]  /*0480*/  UISETP.NE.AND.EX UP2, UPT, UR5, URZ, UPT, UP2 ;  /* 0x000000ff0500728c */ /* 0x000fd4000bf45320 */
[----:B------:R-:W-:Y:S01]  /*0490*/  VOTEU.ANY UP1, P0 ;  /* 0x0000000000ff7886 */ /* 0x000fe20000020100 */
[----:B------:R-:W-:-:S04]  /*04a0*/  @!UP2 USEL UR4, URZ, 0xffffffff, UP1 ;  /* 0xffffffffff04a887 */ /* 0x000fc80008800000 */
[----:B------:R-:W-:-:S04]  /*04b0*/  ULOP3.LUT UR4, UR4, 0x1, URZ, 0xc0, !UPT ;  /* 0x0000000104047892 */ /* 0x000fc8000f8ec0ff */
[----:B------:R-:W-:-:S11]  /*04c0*/  UISETP.NE.U32.AND UP2, UPT, UR4, 0x1, UPT ;  /* 0x000000010400788c */ /* 0x000fd6000bf45070 */
.L_x_8:
[----:B-12---:R-:W1:Y:S01]  /*04d0*/  SHFL.IDX PT, R2, R93, RZ, 0x1f ;  /* 0x00001fff5d027589 */ /* 0x006e6200000e0000 */
[----:B------:R-:W-:-:S04]  /*04e0*/  UISETP.NE.AND UP1, UPT, UR8, 0x2, UPT ;  /* 0x000000020800788c */ /* 0x000fc8000bf25270 */
[----:B------:R-:W-:Y:S01]  /*04f0*/  USEL UR6, URZ, 0x1, UP1 ;  /* 0x00000001ff067887 */ /* 0x000fe20008800000 */
[----:B-1----:R-:W-:-:S13]  /*0500*/  ISETP.NE.AND P0, PT, R2, RZ, PT ;  /* 0x000000ff0200720c */ /* 0x002fda0003f05270 */
[----:B------:R-:W-:Y:S05]  /*0510*/  @P0 BRA `(.L_x_9) ;  /* 0x0000000000400947 */ /* 0x000fea0003800000 */
[----:B------:R-:W1:Y:S01]  /*0520*/  S2UR UR5, SR_CgaCtaId ;  /* 0x00000000000579c3 */ /* 0x000e620000008800 */
[----:B------:R-:W-:Y:S01]  /*0530*/  UMOV UR7, 0x400 ;  /* 0x0000040000077882 */ /* 0x000fe20000000000 */
[----:B------:R-:W-:Y:S01]  /*0540*/  UMOV UR4, 0x1 ;  /* 0x0000000100047882 */ /* 0x000fe20000000000 */
[----:B------:R-:W-:Y:S01]  /*0550*/  ELECT P0, URZ, PT ;  /* 0x0000000000ff782f */ /* 0x000fe20003800000 */
[----:B------:R-:W-:-:S04]  /*0560*/  UIADD3 UR10, UPT, UPT, -UR4, 0x100000, URZ ;  /* 0x00100000040a7890 */ /* 0x000fc8000fffe1ff */
[----:B------:R-:W-:Y:S02]  /*0570*/  USHF.L.U32 UR11, UR10, 0xb, URZ ;  /* 0x0000000b0a0b7899 */ /* 0x000fe400080006ff */
[----:B------:R-:W-:Y:S02]  /*0580*/  USHF.L.U32 UR10, UR10, 0x1, URZ ;  /* 0x000000010a0a7899 */ /* 0x000fe400080006ff */
[----:B-1----:R-:W-:Y:S01]  /*0590*/  ULEA UR5, UR5, UR7, 0x18 ;  /* 0x0000000705057291 */ /* 0x002fe2000f8ec0ff */
[----:B------:R-:W1:Y:S11]  /*05a0*/  FENCE.VIEW.ASYNC.S ;  /* 0x00000000000073c6 */ /* 0x000e760000000000 */
[----:B-1----:R1:W2:Y:S01]  /*05b0*/  SYNCS.EXCH.64 URZ, [UR5], UR10 ;  /* 0x0000000a05ff75b2 */ /* 0x0022a20008000100 */
[----:B------:R1:W3:Y:S01]  /*05c0*/  SYNCS.EXCH.64 URZ, [UR5+0x18], UR10 ;  /* 0x0000180a05ff75b2 */ /* 0x0002e20008000100 */
[----:B------:R1:W4:Y:S01]  /*05d0*/  SYNCS.EXCH.64 URZ, [UR5+0x8], UR10 ;  /* 0x0000080a05ff75b2 */ /* 0x0003220008000100 */
[----:B------:R1:W1:Y:S01]  /*05e0*/  SYNCS.EXCH.64 URZ, [UR5+0x20], UR10 ;  /* 0x0000200a05ff75b2 */ /* 0x0002620008000100 */
[----:B------:R1:W1:Y:S01]  /*05f0*/  SYNCS.EXCH.64 URZ, [UR5+0x10], UR10 ;  /* 0x0000100a05ff75b2 */ /* 0x0002620008000100 */
[----:B------:R1:W1:Y:S01]  /*0600*/  SYNCS.EXCH.64 URZ, [UR5+0x28], UR10 ;  /* 0x0000280a05ff75b2 */ /* 0x0002620008000100 */
[----:B------:R-:W-:Y:S01]  /*0610*/  NOP ;  /* 0x0000000000007918 */ /* 0x000fe20000000000 */
.L_x_9:
[----:B------:R-:W2:Y:S01]  /*0620*/  SHFL.IDX PT, R2, R93, RZ, 0x1f ;  /* 0x00001fff5d027589 */ /* 0x000ea200000e0000 */
[----:B------:R-:W-:Y:S01]  /*0630*/  NOP ;  /* 0x0000000000007918 */ /* 0x000fe20000000000 */
[----:B--2---:R-:W-:-:S13]  /*0640*/  ISETP.NE.AND P0, PT, R2, 0x1, PT ;  /* 0x000000010200780c */ /* 0x004fda0003f05270 */
[----:B------:R-:W-:Y:S05]  /*0650*/  @P0 BRA `(.L_x_10) ;  /* 0x0000000000580947 */ /* 0x000fea0003800000 */
[----:B------:R-:W2:Y:S01]  /*0660*/  S2UR UR7, SR_CgaCtaId ;  /* 0x00000000000779c3 */ /* 0x000ea20000008800 */
[----:B------:R-:W-:Y:S01]  /*0670*/  UMOV UR9, 0x400 ;  /* 0x0000040000097882 */ /* 0x000fe20000000000 */
[----:B-1----:R-:W-:Y:S01]  /*0680*/  UMOV UR5, 0x20 ;  /* 0x0000002000057882 */ /* 0x002fe20000000000 */
[----:B------:R-:W-:Y:S01]  /*0690*/  UMOV UR4, 0x80 ;  /* 0x0000008000047882 */ /* 0x000fe20000000000 */
[----:B------:R-:W-:-:S04]  /*06a0*/  UIADD3 UR10, UPT, UPT, -UR5, 0x100000, URZ ;  /* 0x00100000050a7890 */ /* 0x000fc8000fffe1ff */
[----:B------:R-:W-:Y:S02]  /*06b0*/  USHF.L.U32 UR11, UR10, 0xb, URZ ;  /* 0x0000000b0a0b7899 */ /* 0x000fe400080006ff */
[----:B------:R-:W-:Y:S02]  /*06c0*/  USHF.L.U32 UR10, UR10, 0x1, URZ ;  /* 0x000000010a0a7899 */ /* 0x000fe400080006ff */
[----:B------:R-:W-:-:S04]  /*06d0*/  UIADD3 UR4, UPT, UPT, -UR4, 0x100000, URZ ;  /* 0x0010000004047890 */ /* 0x000fc8000fffe1ff */
[----:B------:R-:W-:Y:S02]  /*06e0*/  USHF.L.U32 UR5, UR4, 0xb, URZ ;  /* 0x0000000b04057899 */ /* 0x000fe400080006ff */
[----:B------:R-:W-:Y:S01]  /*06f0*/  USHF.L.U32 UR4, UR4, 0x1, URZ ;  /* 0x0000000104047899 */ /* 0x000fe200080006ff */
[----:B------:R-:W-:Y:S01]  /*0700*/  ELECT P0, URZ, PT ;  /* 0x0000000000ff782f */ /* 0x000fe20003800000 */
[----:B--2---:R-:W-:Y:S01]  /*0710*/  ULEA UR7, UR7, UR9, 0x18 ;  /* 0x0000000907077291 */ /* 0x004fe2000f8ec0ff */
[----:B------:R-:W1:Y:S11]  /*0720*/  FENCE.VIEW.ASYNC.S ;  /* 0x00000000000073c6 */ /* 0x000e760000000000 */
[----:B-1----:R2:W1:Y:S01]  /*0730*/  SYNCS.EXCH.64 URZ, [UR7+0x30], UR10 ;  /* 0x0000300a07ff75b2 */ /* 0x0024620008000100 */
[----:B------:R2:W1:Y:S01]  /*0740*/  SYNCS.EXCH.64 URZ, [UR7+0x50], UR4 ;  /* 0x0000500407ff75b2 */ /* 0x0004620008000100 */
[----:B------:R2:W1:Y:S01]  /*0750*/  SYNCS.EXCH.64 URZ, [UR7+0x38], UR10 ;  /* 0x0000380a07ff75b2 */ /* 0x0004620008000100 */
[----:B------:R2:W1:Y:S01]  /*0760*/  SYNCS.EXCH.64 URZ, [UR7+0x58], UR4 ;  /* 0x0000580407ff75b2 */ /* 0x0004620008000100 */
[----:B------:R2:W1:Y:S01]  /*0770*/  SYNCS.EXCH.64 URZ, [UR7+0x40], UR10 ;  /* 0x0000400a07ff75b2 */ /* 0x0004620008000100 */
[----:B------:R2:W1:Y:S01]  /*0780*/  SYNCS.EXCH.64 URZ, [UR7+0x60], UR4 ;  /* 0x0000600407ff75b2 */ /* 0x0004620008000100 */
[----:B------:R2:W1:Y:S01]  /*0790*/  SYNCS.EXCH.64 URZ, [UR7+0x48], UR10 ;  /* 0x0000480a07ff75b2 */ /* 0x0004620008000100 */
[----:B------:R2:W1:Y:S02]  /*07a0*/  SYNCS.EXCH.64 URZ, [UR7+0x68], UR4 ;  /* 0x0000680407ff75b2 */ /* 0x0004640008000100 */
[----:B--2---:R-:W-:Y:S01]  /*07b0*/  NOP ;  /* 0x0000000000007918 */ /* 0x004fe20000000000 */
.L_x_10:
[----:B------:R-:W2:Y:S01]  /*07c0*/  SHFL.IDX PT, R2, R93, RZ, 0x1f ;  /* 0x00001fff5d027589 */ /* 0x000ea200000e0000 */
[----:B------:R-:W-:Y:S01]  /*07d0*/  NOP ;  /* 0x0000000000007918 */ /* 0x000fe20000000000 */
[----:B--2---:R-:W-:-:S13]  /*07e0*/  ISETP.NE.AND P0, PT, R2, 0x3, PT ;  /* 0x000000030200780c */ /* 0x004fda0003f05270 */
[----:B------:R-:W-:Y:S05]  /*07f0*/  @P0 BRA `(.L_x_11) ;  /* 0x0000000000300947 */ /* 0x000fea0003800000 */
[----:B-1----:R-:W1:Y:S01]  /*0800*/  S2UR UR5, SR_CgaCtaId ;  /* 0x00000000000579c3 */ /* 0x002e620000008800 */
        /* <DEDUP_REMOVED lines=8> */
[----:B-1----:R2:W1:Y:S01]  /*0890*/  SYNCS.EXCH.64 URZ, [UR5+0x70], UR10 ;  /* 0x0000700a05ff75b2 */ /* 0x0024620008000100 */
[----:B------:R2:W1:Y:S02]  /*08a0*/  SYNCS.EXCH.64 URZ, [UR5+0x78], UR10 ;  /* 0x0000780a05ff75b2 */ /* 0x0004640008000100 */
[----:B--2---:R-:W-:Y:S01]  /*08b0*/  NOP ;  /* 0x0000000000007918 */ /* 0x004fe20000000000 */
.L_x_11:
[----:B------:R-:W2:Y:S01]  /*08c0*/  SHFL.IDX PT, R2, R93, RZ, 0x1f ;  /* 0x00001fff5d027589 */ /* 0x000ea200000e0000 */
[----:B------:R-:W-:Y:S01]  /*08d0*/  NOP ;  /* 0x0000000000007918 */ /* 0x000fe20000000000 */
[----:B--2---:R-:W-:-:S13]  /*08e0*/  ISETP.NE.AND P0, PT, R2, 0x4, PT ;  /* 0x000000040200780c */ /* 0x004fda0003f05270 */
[----:B------:R-:W-:Y:S05]  /*08f0*/  @P0 BRA `(.L_x_12) ;  /* 0x00000000004c0947 */ /* 0x000fea0003800000 */
[----:B-1----:R-:W1:Y:S01]  /*0900*/  S2UR UR5, SR_CgaCtaId ;  /* 0x00000000000579c3 */ /* 0x002e620000008800 */
[----:B------:R-:W-:Y:S01]  /*0910*/  UMOV UR9, 0x100 ;  /* 0x0000010000097882 */ /* 0x000fe20000000000 */
[----:B------:R-:W-:Y:S01]  /*0920*/  UMOV UR7, 0x400 ;  /* 0x0000040000077882 */ /* 0x000fe20000000000 */
[----:B------:R-:W-:Y:S01]  /*0930*/  USEL UR9, UR9, 0xe0, UP2 ;  /* 0x000000e009097887 */ /* 0x000fe20009000000 */
[----:B------:R-:W-:Y:S01]  /*0940*/  UMOV UR4, 0x1 ;  /* 0x0000000100047882 */ /* 0x000fe20000000000 */
[----:B------:R-:W-:Y:S01]  /*0950*/  ELECT P0, URZ, PT ;  /* 0x0000000000ff782f */ /* 0x000fe20003800000 */
[----:B------:R-:W-:-:S04]  /*0960*/  UIADD3 UR10, UPT, UPT, -UR4, 0x100000, URZ ;  /* 0x00100000040a7890 */ /* 0x000fc8000fffe1ff */
[----:B------:R-:W-:Y:S02]  /*0970*/  USHF.L.U32 UR11, UR10, 0xb, URZ ;  /* 0x0000000b0a0b7899 */ /* 0x000fe400080006ff */
[----:B------:R-:W-:Y:S02]  /*0980*/  USHF.L.U32 UR10, UR10, 0x1, URZ ;  /* 0x000000010a0a7899 */ /* 0x000fe400080006ff */
[----:B------:R-:W-:-:S04]  /*0990*/  UIADD3 UR12, UPT, UPT, -UR9, 0x100000, URZ ;  /* 0x00100000090c7890 */ /* 0x000fc8000fffe1ff */
[----:B------:R-:W-:Y:S02]  /*09a0*/  USHF.L.U32 UR13, UR12, 0xb, URZ ;  /* 0x0000000b0c0d7899 */ /* 0x000fe400080006ff */
[----:B------:R-:W-:Y:S02]  /*09b0*/  USHF.L.U32 UR12, UR12, 0x1, URZ ;  /* 0x000000010c0c7899 */ /* 0x000fe400080006ff */
[----:B-1----:R-:W-:Y:S01]  /*09c0*/  ULEA UR5, UR5, UR7, 0x18 ;  /* 0x0000000705057291 */ /* 0x002fe2000f8ec0ff */
[----:B------:R-:W1:Y:S11]  /*09d0*/  FENCE.VIEW.ASYNC.S ;  /* 0x00000000000073c6 */ /* 0x000e760000000000 */
[----:B-1----:R2:W1:Y:S01]  /*09e0*/  SYNCS.EXCH.64 URZ, [UR5+0x80], UR10 ;  /* 0x0000800a05ff75b2 */ /* 0x0024620008000100 */
[----:B------:R2:W1:Y:S01]  /*09f0*/  SYNCS.EXCH.64 URZ, [UR5+0x90], UR12 ;  /* 0x0000900c05ff75b2 */ /* 0x0004620008000100 */
[----:B------:R2:W1:Y:S01]  /*0a00*/  SYNCS.EXCH.64 URZ, [UR5+0x88], UR10 ;  /* 0x0000880a05ff75b2 */ /* 0x0004620008000100 */
[----:B------:R2:W1:Y:S02]  /*0a10*/  SYNCS.EXCH.64 URZ, [UR5+0x98], UR12 ;  /* 0x0000980c05ff75b2 */ /* 0x0004640008000100 */
[----:B--2---:R-:W-:Y:S01]  /*0a20*/  NOP ;  /* 0x0000000000007918 */ /* 0x004fe20000000000 */
.L_x_12:
        /* <DEDUP_REMOVED lines=26> */
.L_x_13:
        /* <DEDUP_REMOVED lines=18> */
.L_x_14:
[----:B-1----:R-:W1:Y:S01]  /*0cf0*/  S2UR UR5, SR_CTAID.X ;  /* 0x00000000000579c3 */ /* 0x002e620000002500 */
[----:B------:R-:W-:-:S05]  /*0d00*/  CS2R.32 R87, SR_CgaSize ;  /* 0x0000000000577805 */ /* 0x000fca0000008a00 */
[----:B------:R-:W-:-:S05]  /*0d10*/  IMAD R87, R87, -0xa0, RZ ;  /* 0xffffff6057577824 */ /* 0x000fca00078e02ff */
[----:B------:R-:W-:-:S14]  /*0d20*/  R2UR UR9, R87 ;  /* 0x00000000570972ca */ /* 0x000fdc00000e0000 */
[----:B------:R-:W2:Y:S01]  /*0d30*/  LDCU UR9, c[0x0][UR9+0x2b0] ;  /* 0x00005600090977ac */ /* 0x000ea20008000800 */
[----:B------:R-:W-:Y:S01]  /*0d40*/  NOP ;  /* 0x0000000000007918 */ /* 0x000fe20000000000 */
[----:B------:R-:W-:-:S05]  /*0d50*/  CS2R.32 R87, SR_CgaSize ;  /* 0x0000000000577805 */ /* 0x000fca0000008a00 */
[----:B------:R-:W-:-:S05]  /*0d60*/  IMAD R87, R87, -0xa0, RZ ;  /* 0xffffff6057577824 */ /* 0x000fca00078e02ff */
[----:B------:R-:W-:-:S14]  /*0d70*/  R2UR UR7, R87 ;  /* 0x00000000570772ca */ /* 0x000fdc00000e0000 */
[----:B------:R-:W3:Y:S01]  /*0d80*/  LDCU UR7, c[0x0][UR7+0x2b4] ;  /* 0x00005680070777ac */ /* 0x000ee20008000800 */
[----:B------:R-:W4:Y:S08]  /*0d90*/  S2UR UR4, SR_CTAID.Y ;  /* 0x00000000000479c3 */ /* 0x000f300000002600 */
[----:B------:R-:W3:Y:S01]  /*0da0*/  LDC R10, c[0x0][0xb24] ;  /* 0x0002c900ff0a7b82 */ /* 0x000ee20000000800 */
[----:B-1----:R-:W-:-:S02]  /*0db0*/  I2FP.F32.U32 R87, UR5 ;  /* 0x0000000500577c45 */ /* 0x002fc40008201000 */
[----:B------:R-:W-:-:S05]  /*0dc0*/  CS2R.32 R3, SR_CgaSize ;  /* 0x0000000000037805 */ /* 0x000fca0000008a00 */
[----:B------:R-:W-:-:S06]  /*0dd0*/  IMAD R3, R3, -0xa0, RZ ;  /* 0xffffff6003037824 */ /* 0x000fcc00078e02ff */
[----:B------:R-:W1:Y:S01]  /*0de0*/  LDC R3, c[0x0][R3+0x2a0] ;  /* 0x0000a80003037b82 */ /* 0x000e620000000800 */
[----:B------:R-:W-:Y:S01]  /*0df0*/  MOV R15, UR5 ;  /* 0x00000005000f7c02 */ /* 0x000fe20008000f00 */
[----:B--2---:R-:W-:Y:S01]  /*0e00*/  FMUL R87, R87, UR9 ;  /* 0x0000000957577c20 */ /* 0x004fe20008400000 */
[----:B----4-:R-:W-:Y:S02]  /*0e10*/  I2FP.F32.U32 R86, UR4 ;  /* 0x0000000400567c45 */ /* 0x010fe40008201000 */
[----:B------:R-:W-:-:S05]  /*0e20*/  CS2R.32 R2, SR_CgaSize ;  /* 0x0000000000027805 */ /* 0x000fca0000008a00 */
[----:B------:R-:W-:-:S06]  /*0e30*/  IMAD R2, R2, -0xa0, RZ ;  /* 0xffffff6002027824 */ /* 0x000fcc00078e02ff */
[----:B------:R-:W2:Y:S01]  /*0e40*/  LDC R2, c[0x0][R2+0x2a4] ;  /* 0x0000a90002027b82 */ /* 0x000ea20000000800 */
[----:B------:R-:W-:Y:S01]  /*0e50*/  MOV R14, UR4 ;  /* 0x00000004000e7c02 */ /* 0x000fe20008000f00 */
[----:B------:R-:W4:Y:S01]  /*0e60*/  F2I.U32.TRUNC.NTZ R87, R87 ;  /* 0x0000005700577305 */ /* 0x000f22000020f000 */
[----:B---3--:R-:W-:-:S05]  /*0e70*/  FMUL R86, R86, UR7 ;  /* 0x0000000756567c20 */ /* 0x008fca0008400000 */
[----:B------:R-:W-:Y:S01]  /*0e80*/  BAR.SYNC.DEFER_BLOCKING 0x0 ;  /* 0x0000000000007b1d */ /* 0x000fe20000010000 */
[----:B------:R-:W-:-:S05]  /*0e90*/  ISETP.GE.AND P0, PT, R10, 0x1, PT ;  /* 0x000000010a00780c */ /* 0x000fca0003f06270 */
[----:B------:R-:W3:Y:S02]  /*0ea0*/  F2I.U32.TRUNC.NTZ R86, R86 ;  /* 0x0000005600567305 */ /* 0x000ee4000020f000 */
[----:B------:R-:W2:Y:S01]  /*0eb0*/  S2UR UR36, SR_CTAID.Z ;  /* 0x00000000002479c3 */ /* 0x000ea20000002700 */
[----:B----4-:R-:W-:-:S05]  /*0ec0*/  IADD3 R87, PT, PT, -R87, RZ, RZ ;  /* 0x000000ff57577210 */ /* 0x010fca0007ffe1ff */
[----:B-1----:R-:W-:Y:S01]  /*0ed0*/  IMAD R87, R3, R87, UR5 ;  /* 0x0000000503577e24 */ /* 0x002fe2000f8e0257 */
[----:B---3--:R-:W-:-:S05]  /*0ee0*/  IADD3 R86, PT, PT, -R86, RZ, RZ ;  /* 0x000000ff56567210 */ /* 0x008fca0007ffe1ff */
[----:B--2---:R-:W-:Y:S01]  /*0ef0*/  IMAD R86, R2, R86, UR4 ;  /* 0x0000000402567e24 */ /* 0x004fe2000f8e0256 */
[----:B------:R-:W-:Y:S06]  /*0f00*/  @!P0 BRA `(.L_x_15) ;  /* 0x0000000000b88947 */ /* 0x000fec0003800000 */
[----:B------:R-:W1:Y:S01]  /*0f10*/  LDC.64 R4, c[0x0][0xb18] ;  /* 0x0002c600ff047b82 */ /* 0x000e620000000a00 */
[----:B------:R-:W-:-:S07]  /*0f20*/  ISETP.NE.AND P0, PT, R10, 0x1, PT ;  /* 0x000000010a00780c */ /* 0x000fce0003f05270 */
[----:B------:R-:W2:Y:S08]  /*0f30*/  LDC R9, c[0x0][0xb0c] ;  /* 0x0002c300ff097b82 */ /* 0x000eb00000000800 */
[----:B------:R-:W3:Y:S08]  /*0f40*/  LDC R12, c[0x0][0x370] ;  /* 0x0000dc00ff0c7b82 */ /* 0x000ef00000000800 */
[----:B------:R-:W4:Y:S01]  /*0f50*/  LDC R11, c[0x0][0x374] ;  /* 0x0000dd00ff0b7b82 */ /* 0x000f220000000800 */
[----:B-1----:R-:W-:-:S07]  /*0f60*/  ISETP.NE.AND P1, PT, R4, 0x1, PT ;  /* 0x000000010400780c */ /* 0x002fce0003f25270 */
[----:B------:R-:W3:Y:S01]  /*0f70*/  LDC.64 R6, c[0x0][0xb10] ;  /* 0x0002c400ff067b82 */ /* 0x000ee20000000a00 */
[----:B--2---:R-:W-:-:S07]  /*0f80*/  ISETP.NE.AND P2, PT, R9, 0x1, PT ;  /* 0x000000010900780c */ /* 0x004fce0003f45270 */
[----:B------:R-:W1:Y:S08]  /*0f90*/  LDC R8, c[0x0][0xb20] ;  /* 0x0002c800ff087b82 */ /* 0x000e700000000800 */
[----:B------:R-:W2:Y:S01]  /*0fa0*/  LDC.64 R2, c[0x0][0xb28] ;  /* 0x0002ca00ff027b82 */ /* 0x000ea20000000a00 */
[----:B----4-:R-:W-:-:S04]  /*0fb0*/  IMAD.HI.U32 R13, R11, R5, RZ ;  /* 0x000000050b0d7227 */ /* 0x010fc800078e00ff */
[----:B------:R-:W-:-:S04]  /*0fc0*/  IMAD.HI.U32 R5, R14, R5, RZ ;  /* 0x000000050e057227 */ /* 0x000fc800078e00ff */
[----:B---3--:R-:W-:-:S05]  /*0fd0*/  IMAD.HI.U32 R16, R12, R6, RZ ;  /* 0x000000060c107227 */ /* 0x008fca00078e00ff */
[-C--:B------:R-:W-:Y:S01]  /*0fe0*/  @P2 SHF.R.U32.HI R12, RZ, R7.reuse, R16 ;  /* 0x00000007ff0c2219 */ /* 0x080fe20000011610 */
[----:B------:R-:W-:Y:S01]  /*0ff0*/  IMAD.HI.U32 R16, R15, R6, RZ ;  /* 0x000000060f107227 */ /* 0x000fe200078e00ff */
[-C--:B-1----:R-:W-:Y:S02]  /*1000*/  @P1 SHF.R.U32.HI R11, RZ, R8.reuse, R13 ;  /* 0x00000008ff0b1219 */ /* 0x082fe4000001160d */
[----:B------:R-:W-:Y:S02]  /*1010*/  SHF.R.U32.HI R5, RZ, R8, R5 ;  /* 0x00000008ff057219 */ /* 0x000fe40000011605 */
[----:B------:R-:W-:Y:S02]  /*1020*/  SHF.R.U32.HI R16, RZ, R7, R16 ;  /* 0x00000007ff107219 */ /* 0x000fe40000011610 */
[----:B------:R-:W-:Y:S01]  /*1030*/  SEL R5, R14, R5, !P1 ;  /* 0x000000050e057207 */ /* 0x000fe20004800000 */
[----:B--2---:R-:W-:Y:S01]  /*1040*/  IMAD.HI.U32 R13, R11, R2, RZ ;  /* 0x000000020b0d7227 */ /* 0x004fe200078e00ff */
[----:B------:R-:W-:-:S03]  /*1050*/  SEL R16, R15, R16, !P2 ;  /* 0x000000100f107207 */ /* 0x000fc60005000000 */
[----:B------:R-:W-:Y:S01]  /*1060*/  IMAD.HI.U32 R6, R12, R2, RZ ;  /* 0x000000020c067227 */ /* 0x000fe200078e00ff */
[----:B------:R-:W-:-:S04]  /*1070*/  @P0 SHF.R.U32.HI R11, RZ, R3, R13 ;  /* 0x00000003ff0b0219 */ /* 0x000fc8000001160d */
[----:B------:R-:W-:Y:S01]  /*1080*/  @P0 SHF.R.U32.HI R12, RZ, R3, R6 ;  /* 0x00000003ff0c0219 */ /* 0x000fe20000011606 */
[----:B------:R-:W-:-:S04]  /*1090*/  IMAD R11, R11, R10, RZ ;  /* 0x0000000a0b0b7224 */ /* 0x000fc800078e02ff */
[----:B------:R-:W-:Y:S01]  /*10a0*/  IMAD R6, R12, R10, RZ ;  /* 0x0000000a0c067224 */ /* 0x000fe200078e02ff */
[----:B------:R-:W-:-:S04]  /*10b0*/  ISETP.GE.AND P1, PT, R5, R11, PT ;  /* 0x0000000b0500720c */ /* 0x000fc80003f26270 */
[----:B------:R-:W-:Y:S01]  /*10c0*/  ISETP.GE.OR P1, PT, R16, R6, P1 ;  /* 0x000000061000720c */ /* 0x000fe20000f26670 */
[----:B------:R-:W-:-:S05]  /*10d0*/  IMAD.HI.U32 R6, R5, R2, RZ ;  /* 0x0000000205067227 */ /* 0x000fca00078e00ff */
[----:B------:R-:W-:-:S04]  /*10e0*/  SHF.R.U32.HI R6, RZ, R3, R6 ;  /* 0x00000003ff067219 */ /* 0x000fc80000011606 */
[----:B------:R-:W-:-:S03]  /*10f0*/  SEL R6, R5, R6, !P0 ;  /* 0x0000000605067207 */ /* 0x000fc60004000000 */
[----:B------:R-:W-:Y:S01]  /*1100*/  @!P1 IMAD.HI.U32 R7, R16, R2, RZ ;  /* 0x0000000210079227 */ /* 0x000fe200078e00ff */
[----:B------:R-:W-:-:S04]  /*1110*/  IADD3 R2, PT, PT, -R6, RZ, RZ ;  /* 0x000000ff06027210 */ /* 0x000fc80007ffe1ff */
[----:B------:R-:W-:Y:S01]  /*1120*/  @!P1 SHF.R.U32.HI R3, RZ, R3, R7 ;  /* 0x00000003ff039219 */ /* 0x000fe20000011607 */
[----:B------:R-:W-:Y:S01]  /*1130*/  IMAD R2, R10, R2, R5 ;  /* 0x000000020a027224 */ /* 0x000fe200078e0205 */
[----:B------:R-:W-:Y:S02]  /*1140*/  IADD3 R7, PT, PT, -R5, RZ, RZ ;  /* 0x000000ff05077210 */ /* 0x000fe40007ffe1ff */
[----:B------:R-:W-:-:S03]  /*1150*/  @!P1 SEL R3, R16, R3, !P0 ;  /* 0x0000000310039207 */ /* 0x000fc60004000000 */
[----:B------:R-:W-:Y:S02]  /*1160*/  IMAD R7, R4, R7, R14 ;  /* 0x0000000704077224 */ /* 0x000fe400078e020e */
[--C-:B------:R-:W-:Y:S02]  /*1170*/  @!P1 IMAD.IADD R6, R6, 0x1, -R3.reuse ;  /* 0x0000000106069824 */ /* 0x100fe400078e0a03 */
[----:B------:R-:W-:Y:S01]  /*1180*/  @!P1 IMAD R3, R2, R12, R3 ;  /* 0x0000000c02039224 */ /* 0x000fe200078e0203 */
[----:B------:R-:W-:Y:S01]  /*1190*/  IADD3 R2, PT, PT, -R16, RZ, RZ ;  /* 0x000000ff10027210 */ /* 0x000fe20007ffe1ff */
[----:B------:R-:W-:Y:S02]  /*11a0*/  @!P1 IMAD R5, R6, R10, R16 ;  /* 0x0000000a06059224 */ /* 0x000fe400078e0210 */
[----:B------:R-:W-:Y:S02]  /*11b0*/  @!P1 IMAD.MOV.U32 R16, RZ, RZ, R3 ;  /* 0x000000ffff109224 */ /* 0x000fe400078e0003 */
[----:B------:R-:W-:-:S02]  /*11c0*/  IMAD R2, R9, R2, R15 ;  /* 0x0000000209027224 */ /* 0x000fc400078e020f */
[----:B------:R-:W-:Y:S02]  /*11d0*/  IMAD R14, R5, R4, R7 ;  /* 0x00000004050e7224 */ /* 0x000fe400078e0207 */
[----:B------:R-:W-:Y:S02]  /*11e0*/  IMAD R15, R16, R9, R2 ;  /* 0x00000009100f7224 */ /* 0x000fe400078e0202 */
.L_x_15:
[----:B------:R-:W1:Y:S01]  /*11f0*/  LDCU UR4, c[0x0][0xb30] ;  /* 0x00016600ff0477ac */ /* 0x000e620008000800 */
[----:B------:R-:W2:Y:S08]  /*1200*/  S2UR UR37, SR_CgaCtaId ;  /* 0x00000000002579c3 */ /* 0x000eb00000008800 */
[----:B------:R-:W3:Y:S01]  /*1210*/  LDC R40, c[0x0][0xb24] ;  /* 0x0002c900ff287b82 */ /* 0x000ee20000000800 */
[----:B-1----:R-:W-:-:S09]  /*1220*/  UISETP.NE.AND UP1, UPT, UR4, 0x1, UPT ;  /* 0x000000010400788c */ /* 0x002fd2000bf25270 */
[----:B--2---:R-:W-:Y:S05]  /*1230*/  BRA.U UP1, `(.L_x_16) ;  /* 0x0000000101407547 */ /* 0x004fea000b800000 */
[----:B------:R-:W1:Y:S08]  /*1240*/  LDC.64 R4, c[0x0][0xb10] ;  /* 0x0002c400ff047b82 */ /* 0x000e700000000a00 */
[----:B------:R-:W2:Y:S08]  /*1250*/  LDC.64 R2, c[0x0][0xb18] ;  /* 0x0002c600ff027b82 */ /* 0x000eb00000000a00 */
[----:B------:R-:W4:Y:S08]  /*1260*/  LDC R6, c[0x0][0xb20] ;  /* 0x0002c800ff067b82 */ /* 0x000f300000000800 */
[----:B------:R-:W3:Y:S01]  /*1270*/  LDC R7, c[0x0][0xb0c] ;  /* 0x0002c300ff077b82 */ /* 0x000ee20000000800 */
[----:B-1----:R-:W-:-:S05]  /*1280*/  IMAD.HI.U32 R4, R15, R4, RZ ;  /* 0x000000040f047227 */ /* 0x002fca00078e00ff */
[----:B------:R-:W-:Y:S01]  /*1290*/  SHF.R.U32.HI R4, RZ, R5, R4 ;  /* 0x00000005ff047219 */ /* 0x000fe20000011604 */
[----:B--2---:R-:W-:Y:S01]  /*12a0*/  IMAD.HI.U32 R3, R14, R3, RZ ;  /* 0x000000030e037227 */ /* 0x004fe200078e00ff */
[----:B------:R-:W-:-:S04]  /*12b0*/  ISETP.NE.AND P0, PT, R2, 0x1, PT ;  /* 0x000000010200780c */ /* 0x000fc80003f05270 */
[----:B----4-:R-:W-:-:S04]  /*12c0*/  SHF.R.U32.HI R3, RZ, R6, R3 ;  /* 0x00000006ff037219 */ /* 0x010fc80000011603 */
[----:B------:R-:W-:Y:S02]  /*12d0*/  SEL R3, R14, R3, !P0 ;  /* 0x000000030e037207 */ /* 0x000fe40004000000 */
[----:B---3--:R-:W-:-:S04]  /*12e0*/  ISETP.NE.AND P1, PT, R7, 0x1, PT ;  /* 0x000000010700780c */ /* 0x008fc80003f25270 */
[----:B------:R-:W-:-:S05]  /*12f0*/  SEL R4, R15, R4, !P1 ;  /* 0x000000040f047207 */ /* 0x000fca0004800000 */
[----:B------:R-:W-:Y:S02]  /*1300*/  IMAD.IADD R5, R3, 0x1, -R4 ;  /* 0x0000000103057824 */ /* 0x000fe400078e0a04 */
[----:B------:R-:W-:Y:S02]  /*1310*/  IMAD.IADD R3, R4, 0x1, -R3 ;  /* 0x0000000104037824 */ /* 0x000fe400078e0a03 */
[----:B------:R-:W-:Y:S02]  /*1320*/  IMAD R15, R5, R7, R15 ;  /* 0x00000007050f7224 */ /* 0x000fe400078e020f */
[----:B------:R-:W-:-:S07]  /*1330*/  IMAD R14, R3, R2, R14 ;  /* 0x00000002030e7224 */ /* 0x000fce00078e020e */
.L_x_16:
[----:B------:R-:W-:Y:S01]  /*1340*/  BAR.SYNC.DEFER_BLOCKING 0x0 ;  /* 0x0000000000007b1d */ /* 0x000fe20000010000 */
[----:B------:R-:W-:Y:S01]  /*1350*/  UISETP.NE.AND UP1, UPT, UR8, 0x2, UPT ;  /* 0x000000020800788c */ /* 0x000fe2000bf25270 */
[----:B------:R-:W-:Y:S02]  /*1360*/  ISETP.NE.OR P5, PT, R0, 0x2, !P5 ;  /* 0x000000020000780c */ /* 0x000fe40006fa5670 */
[----:B------:R-:W-:-:S06]  /*1370*/  LOP3.LUT R2, R101, 0x1f, RZ, 0xc0, !PT ;  /* 0x0000001f65027812 */ /* 0x000fcc00078ec0ff */
[----:B------:R-:W-:Y:S05]  /*1380*/  BRA.U UP1, `(.L_x_17) ;  /* 0x0000001101387547 */ /* 0x000fea000b800000 */
[----:B------:R-:W1:Y:S01]  /*1390*/  LDCU UR13, c[0x0][0x38c] ;  /* 0x00007180ff0d77ac */ /* 0x000e620008000800 */
[----:B------:R-:W2:Y:S01]  /*13a0*/  LDC R8, c[0x0][0x370] ;  /* 0x0000dc00ff087b82 */ /* 0x000ea20000000800 */
[----:B------:R-:W-:Y:S01]  /*13b0*/  PLOP3.LUT P1, PT, PT, PT, UP2, 0x80, 0x8 ;  /* 0x000000000008781c */ /* 0x000fe20003f2f028 */
[----:B------:R-:W-:Y:S01]  /*13c0*/  IMAD.MOV.U32 R17, RZ, RZ, 0x1 ;  /* 0x00000001ff117424 */ /* 0x000fe200078e00ff */
[----:B------:R-:W-:Y:S01]  /*13d0*/  ISETP.EQ.OR P4, PT, R2, RZ, P5 ;  /* 0x000000ff0200720c */ /* 0x000fe20002f82670 */
[----:B------:R-:W-:Y:S01]  /*13e0*/  IMAD.MOV.U32 R16, RZ, RZ, RZ ;  /* 0x000000ffff107224 */ /* 0x000fe200078e00ff */
[----:B------:R-:W-:Y:S02]  /*13f0*/  PLOP3.LUT P1, PT, P1, PT, PT, 0x8, 0x80 ;  /* 0x000000000080781c */ /* 0x000fe40000f2e170 */
[----:B------:R-:W-:Y:S01]  /*1400*/  CS2R R12, SRZ ;  /* 0x00000000000c7805 */ /* 0x000fe2000001ff00 */
[----:B------:R-:W-:Y:S01]  /*1410*/  IMAD.MOV.U32 R11, RZ, RZ, 0x1 ;  /* 0x00000001ff0b7424 */ /* 0x000fe200078e00ff */
[----:B------:R-:W4:Y:S01]  /*1420*/  LDC R0, c[0x0][0x374] ;  /* 0x0000dd00ff007b82 */ /* 0x000f220000000800 */
[----:B------:R-:W2:Y:S01]  /*1430*/  LDCU.64 UR22, c[0x0][0x348] ;  /* 0x00006900ff1677ac */ /* 0x000ea20008000a00 */
[----:B------:R-:W-:Y:S01]  /*1440*/  UMOV UR6, URZ ;  /* 0x000000ff00067c82 */ /* 0x000fe20008000000 */
[----:B-1----:R-:W-:-:S04]  /*1450*/  UIADD3 UR5, UPT, UPT, UR13, 0x1f, URZ ;  /* 0x0000001f0d057890 */ /* 0x002fc8000fffe0ff */
[----:B------:R-:W-:-:S04]  /*1460*/  USHF.R.S32.HI UR4, URZ, 0x1f, UR5 ;  /* 0x0000001fff047899 */ /* 0x000fc80008011405 */
[----:B------:R-:W-:-:S04]  /*1470*/  ULEA.HI UR4, UR4, UR5, URZ, 0x5 ;  /* 0x0000000504047291 */ /* 0x000fc8000f8f28ff */
[----:B------:R-:W-:Y:S02]  /*1480*/  USHF.R.S32.HI UR15, URZ, 0x5, UR4 ;  /* 0x00000005ff0f7899 */ /* 0x000fe40008011404 */
[----:B------:R-:W-:Y:S02]  /*1490*/  UIADD3 UR4, UPT, UPT, UR13, -0x1, URZ ;  /* 0xffffffff0d047890 */ /* 0x000fe4000fffe0ff */
[----:B------:R-:W-:Y:S02]  /*14a0*/  UISETP.LT.U32.AND UP0, UPT, UR15, 0x3, UPT ;  /* 0x000000030f00788c */ /* 0x000fe4000bf01070 */
[----:B------:R-:W-:Y:S02]  /*14b0*/  UISETP.GE.U32.AND UP1, UPT, UR4, -0x3f, UPT ;  /* 0xffffffc10400788c */ /* 0x000fe4000bf26070 */
[----:B------:R-:W-:Y:S02]  /*14c0*/  USEL UR14, UR15, 0x3, UP0 ;  /* 0x000000030f0e7887 */ /* 0x000fe40008000000 */
[----:B------:R-:W-:-:S02]  /*14d0*/  UIADD3 UR13, UPT, UPT, UR13, 0x3e, URZ ;  /* 0x0000003e0d0d7890 */ /* 0x000fc4000fffe0ff */
[----:B------:R-:W-:Y:S02]  /*14e0*/  UIADD3 UR5, UPT, UPT, UR14, -0x1, URZ ;  /* 0xffffffff0e057890 */ /* 0x000fe4000fffe0ff */
[----:B------:R-:W-:-:S03]  /*14f0*/  UIADD3 UR7, UPT, UPT, UR15, -UR14, URZ ;  /* 0x8000000e0f077290 */ /* 0x000fc6000fffe0ff */
[----:B------:R-:W-:-:S04]  /*1500*/  @UP1 UIADD3 UR5, UPT, UPT, UR14, URZ, URZ ;  /* 0x000000ff0e051290 */ /* 0x000fc8000fffe0ff */
[----:B--2---:R-:W-:-:S12]  /*1510*/  UIADD3 UR5, UPT, UPT, UR5, 0x1, URZ ;  /* 0x0000000105057890 */ /* 0x004fd8000fffe0ff */
.L_x_35:
[----:B------:R-:W-:Y:S01]  /*1520*/  UISETP.NE.AND UP0, UPT, UR37, URZ, UPT ;  /* 0x000000ff2500728c */ /* 0x000fe2000bf05270 */
[----:B------:R-:W1:Y:S08]  /*1530*/  S2UR UR37, SR_CgaCtaId ;  /* 0x00000000002579c3 */ /* 0x000e700000008800 */
[----:B------:R-:W-:Y:S05]  /*1540*/  BRA.U UP0, `(.L_x_18) ;  /* 0x0000000100347547 */ /* 0x000fea000b800000 */
[----:B------:R-:W2:Y:S01]  /*1550*/  S2R R2, SR_CgaCtaId ;  /* 0x0000000000027919 */ /* 0x000ea20000008800 */
[----:B------:R-:W-:-:S04]  /*1560*/  MOV R3, 0x400 ;  /* 0x0000040000037802 */ /* 0x000fc80000000f00 */
[----:B--2---:R-:W-:Y:S02]  /*1570*/  LEA R2, R2, R3, 0x18 ;  /* 0x0000000302027211 */ /* 0x004fe400078ec0ff */
[----:B------:R-:W-:-:S03]  /*1580*/  SHF.L.U32 R3, R11, 0x1f, RZ ;  /* 0x0000001f0b037819 */ /* 0x000fc600000006ff */
[----:B------:R-:W-:-:S04]  /*1590*/  IMAD R2, R12, 0x8, R2 ;  /* 0x000000080c027824 */ /* 0x000fc800078e0202 */
[----:B------:R-:W2:Y:S02]  /*15a0*/  SYNCS.PHASECHK.TRANS64.TRYWAIT P0, [R2+URZ+0xf0], R3 ;  /* 0x0000f003020075a7 */ /* 0x000ea400080011ff */
[----:B--2---:R-:W-:Y:S05]  /*15b0*/  @!P0 BRA `(.L_x_19) ;  /* 0x0000007400c48947 */ /* 0x004fea0003800000 */
.L_x_130:
[----:B------:R-:W-:Y:S01]  /*15c0*/  VIADD R12, R12, 0x1 ;  /* 0x000000010c0c7836 */ /* 0x000fe20000000000 */
[----:B------:R2:W-:Y:S04]  /*15d0*/  SYNCS.ARRIVE.TRANS64.A1T0 RZ, [R2+URZ+0xe0], RZ ;  /* 0x0000e0ff02ff79a7 */ /* 0x0005e800081000ff */
[----:B------:R-:W-:-:S04]  /*15e0*/  ISETP.NE.AND P0, PT, R12, 0x2, PT ;  /* 0x000000020c00780c */ /* 0x000fc80003f05270 */
[----:B------:R-:W-:Y:S02]  /*15f0*/  SEL R12, R12, RZ, P0 ;  /* 0x000000ff0c0c7207 */ /* 0x000fe40000000000 */
[----:B--2---:R-:W-:-:S04]  /*1600*/  SEL R2, RZ, 0x1, P0 ;  /* 0x00000001ff027807 */ /* 0x004fc80000000000 */
[----:B------:R-:W-:-:S07]  /*1610*/  LOP3.LUT R11, R11, R2, RZ, 0x3c, !PT ;  /* 0x000000020b0b7212 */ /* 0x000fce00078e3cff */
.L_x_18:
[----:B------:R-:W-:Y:S01]  /*1620*/  UMOV UR4, 0x400 ;  /* 0x0000040000047882 */ /* 0x000fe20000000000 */
[----:B------:R-:W-:Y:S01]  /*1630*/  SHF.L.U32 R2, R17, 0x1f, RZ ;  /* 0x0000001f11027819 */ /* 0x000fe200000006ff */
[----:B-1----:R-:W-:Y:S01]  /*1640*/  ULEA UR4, UR37, UR4, 0x18 ;  /* 0x0000000425047291 */ /* 0x002fe2000f8ec0ff */
[----:B------:R-:W-:Y:S01]  /*1650*/  R2UR UR35, R15 ;  /* 0x000000000f2372ca */ /* 0x000fe200000e0000 */
[----:B------:R-:W-:Y:S01]  /*1660*/  UISETP.GE.U32.AND UP0, UPT, UR13, 0x3f, UPT ;  /* 0x0000003f0d00788c */ /* 0x000fe2000bf06070 */
[----:B------:R-:W-:Y:S01]  /*1670*/  R2UR UR11, R14 ;  /* 0x000000000e0b72ca */ /* 0x000fe200000e0000 */
[----:B------:R-:W-:Y:S01]  /*1680*/  ULEA UR8, UR6, UR4, 0x3 ;  /* 0x0000000406087291 */ /* 0x000fe2000f8e18ff */
[----:B------:R-:W-:-:S08]  /*1690*/  UMOV UR24, URZ ;  /* 0x000000ff00187c82 */ /* 0x000fd00008000000 */
[----:B------:R1:W2:Y:S01]  /*16a0*/  SYNCS.PHASECHK.TRANS64.TRYWAIT P0, [UR8+0x18], R2 ;  /* 0x00001802ff0075a7 */ /* 0x0002a20008001108 */
[----:B------:R-:W-:Y:S02]  /*16b0*/  USHF.L.U32 UR35, UR35, 0x6, URZ ;  /* 0x0000000623237899 */ /* 0x000fe400080006ff */
[----:B------:R-:W-:Y:S01]  /*16c0*/  USHF.L.U32 UR11, UR11, 0x8, URZ ;  /* 0x000000080b0b7899 */ /* 0x000fe200080006ff */
[----:B------:R-:W-:Y:S11]  /*16d0*/  BRA.U !UP0, `(.L_x_20) ;  /* 0x0000000108a87547 */ /* 0x000ff6000b800000 */
[----:B------:R-:W-:Y:S01]  /*16e0*/  UMOV UR16, URZ ;  /* 0x000000ff00107c82 */ /* 0x000fe20008000000 */
[----:B------:R-:W-:-:S05]  /*16f0*/  UMOV UR17, UR6 ;  /* 0x0000000600117c82 */ /* 0x000fca0008000000 */
.L_x_25:
[----:B-1----:R-:W-:Y:S01]  /*1700*/  ULEA UR33, UR17, UR4, 0x3 ;  /* 0x0000000411217291 */ /* 0x002fe2000f8e18ff */
[----:B--2---:R-:W-:Y:S01]  /*1710*/  @!P5 MOV R3, 0x5000 ;  /* 0x000050000003d802 */ /* 0x004fe20000000f00 */
[----:B--2---:R-:W-:Y:S10]  /*1720*/  @P0 BRA `(.L_x_21) ;  /* 0x00000000000c0947 */ /* 0x004ff40003800000 */
[----:B------:R-:W-:-:S04]  /*1730*/  SHF.L.U32 R4, R17, 0x1f, RZ ;  /* 0x0000001f11047819 */ /* 0x000fc800000006ff */
[----:B------:R-:W2:Y:S02]  /*1740*/  SYNCS.PHASECHK.TRANS64.TRYWAIT P0, [UR33+0x18], R4 ;  /* 0x00001804ff0075a7 */ /* 0x000ea40008001121 */
[----:B--2---:R-:W-:Y:S05]  /*1750*/  @!P0 BRA `(.L_x_22) ;  /* 0x0000007400708947 */ /* 0x004fea0003800000 */
.L_x_21:
[----:B------:R2:W-:Y:S01]  /*1760*/  @!P5 SYNCS.ARRIVE.TRANS64 RZ, [UR33], R3 ;  /* 0x00000003ffffd9a7 */ /* 0x0005e20008000021 */
[----:B------:R-:W-:Y:S04]  /*1770*/  BSSY.RECONVERGENT B0, `(.L_x_23) ;  /* 0x0000003000007945 */ /* 0x000fe80003800200 */
[----:B------:R-:W-:Y:S05]  /*1780*/  @P4 BRA `(.L_x_24) ;  /* 0x0000000000044947 */ /* 0x000fea0003800000 */
[----:B------:R-:W-:Y:S05]  /*1790*/  BPT.TRAP 0x1 ;  /* 0x000000040000795c */ /* 0x000fea0000300000 */
.L_x_24:
[----:B------:R-:W-:Y:S05]  /*17a0*/  BSYNC.RECONVERGENT B0 ;  /* 0x0000000000007941 */ /* 0x000fea0003800200 */
.L_x_23:
[----:B------:R-:W-:Y:S02]  /*17b0*/  UIADD3 UR6, UPT, UPT, UR17, 0x1, URZ ;  /* 0x0000000111067890 */ /* 0x000fe4000fffe0ff */
[----:B------:R-:W-:Y:S02]  /*17c0*/  ULEA UR32, UR17, UR4, 0xc ;  /* 0x0000000411207291 */ /* 0x000fe4000f8e60ff */
[----:B------:R-:W-:Y:S02]  /*17d0*/  UISETP.NE.AND UP0, UPT, UR6, 0x3, UPT ;  /* 0x000000030600788c */ /* 0x000fe4000bf05270 */
[----:B------:R-:W-:Y:S02]  /*17e0*/  UIADD3 UR26, UP1, UPT, UR22, 0x80, URZ ;  /* 0x00000080161a7890 */ /* 0x000fe4000ff3e0ff */
[----:B------:R-:W-:Y:S02]  /*17f0*/  USEL UR9, URZ, 0x1, UP0 ;  /* 0x00000001ff097887 */ /* 0x000fe40008000000 */
[----:B------:R-:W-:-:S02]  /*1800*/  USEL UR6, UR6, URZ, UP0 ;  /* 0x000000ff06067287 */ /* 0x000fc40008000000 */
[----:B------:R-:W-:Y:S02]  /*1810*/  UIADD3 UR20, UP0, UPT, UR22, 0x180, URZ ;  /* 0x0000018016147890 */ /* 0x000fe4000ff1e0ff */
[----:B------:R-:W-:Y:S01]  /*1820*/  ULEA UR8, UR6, UR4, 0x3 ;  /* 0x0000000406087291 */ /* 0x000fe2000f8e18ff */
[----:B------:R-:W-:Y:S01]  /*1830*/  LOP3.LUT R17, R17, UR9, RZ, 0x3c, !PT ;  /* 0x0000000911117c12 */ /* 0x000fe2000f8e3cff */
[----:B------:R-:W-:Y:S02]  /*1840*/  USHF.L.U32 UR34, UR16, 0x5, URZ ;  /* 0x0000000510227899 */ /* 0x000fe400080006ff */
[----:B------:R-:W-:Y:S01]  /*1850*/  UIADD3.X UR27, UPT, UPT, URZ, UR23, URZ, UP1, !UPT ;  /* 0x00000017ff1b7290 */ /* 0x000fe20008ffe4ff */
[----:B-1----:R-:W-:Y:S01]  /*1860*/  SHF.L.U32 R2, R17, 0x1f, RZ ;  /* 0x0000001f11027819 */ /* 0x002fe200000006ff */
[----:B------:R-:W-:Y:S02]  /*1870*/  UIADD3 UR32, UPT, UPT, UR32, 0x8800, URZ ;  /* 0x0000880020207890 */ /* 0x000fe4000fffe0ff */
[----:B------:R-:W-:Y:S01]  /*1880*/  UIADD3.X UR21, UPT, UPT, URZ, UR23, URZ, UP0, !UPT ;  /* 0x00000017ff157290 */ /* 0x000fe200087fe4ff */
[----:B------:R1:W1:Y:S01]  /*1890*/  SYNCS.PHASECHK.TRANS64.TRYWAIT P0, [UR8+0x18], R2 ;  /* 0x00001802ff0075a7 */ /* 0x0002620008001108 */
[----:B------:R-:W-:Y:S01]  /*18a0*/  ULEA UR8, UR17, UR4, 0xe ;  /* 0x0000000411087291 */ /* 0x000fe2000f8e70ff */
[----:B------:R-:W-:Y:S01]  /*18b0*/  UMOV UR18, 0x0 ;  /* 0x0000000000127882 */ /* 0x000fe20000000000 */
[----:B------:R-:W-:-:S02]  /*18c0*/  UMOV UR19, 0x10000000 ;  /* 0x1000000000137882 */ /* 0x000fc40000000000 */
[----:B------:R-:W-:Y:S01]  /*18d0*/  UIADD3 UR8, UPT, UPT, UR8, 0xb800, URZ ;  /* 0x0000b80008087890 */ /* 0x000fe2000fffe0ff */
[----:B------:R1:W-:Y:S01]  /*18e0*/  UTMALDG.3D [UR32], [UR26], desc[UR18] ;  /* 0x000012201a0075b4 */ /* 0x0003e20008011000 */
[----:B------:R-:W-:Y:S01]  /*18f0*/  UMOV UR12, UR36 ;  /* 0x00000024000c7c82 */ /* 0x000fe20008000000 */
[----:B------:R-:W-:Y:S01]  /*1900*/  UMOV UR9, UR33 ;  /* 0x0000002100097c82 */ /* 0x000fe20008000000 */
[----:B------:R-:W-:Y:S01]  /*1910*/  UMOV UR10, UR34 ;  /* 0x00000022000a7c82 */ /* 0x000fe20008000000 */
[----:B------:R-:W-:Y:S01]  /*1920*/  UIADD3 UR16, UPT, UPT, UR16, 0x1, URZ ;  /* 0x0000000110107890 */ /* 0x000fe2000fffe0ff */
[----:B------:R-:W-:Y:S01]  /*1930*/  UMOV UR24, UR5 ;  /* 0x0000000500187c82 */ /* 0x000fe20008000000 */
[----:B------:R-:W-:Y:S02]  /*1940*/  UMOV UR17, UR6 ;  /* 0x0000000600117c82 */ /* 0x000fe40008000000 */
[----:B------:R1:W-:Y:S01]  /*1950*/  UTMALDG.3D [UR8], [UR20], desc[UR18] ;  /* 0x00001208140075b4 */ /* 0x0003e20008011000 */
[----:B------:R-:W-:-:S09]  /*1960*/  UISETP.NE.AND UP0, UPT, UR16, UR5, UPT ;  /* 0x000000051000728c */ /* 0x000fd2000bf05270 */
[----:B------:R-:W-:Y:S05]  /*1970*/  BRA.U UP0, `(.L_x_25) ;  /* 0xfffffffd00607547 */ /* 0x000fea000b83ffff */
.L_x_20:
[----:B-1----:R-:W-:Y:S01]  /*1980*/  ULEA UR8, UR6, UR4, 0x3 ;  /* 0x0000000406087291 */ /* 0x002fe2000f8e18ff */
[----:B------:R-:W-:Y:S01]  /*1990*/  SHF.L.U32 R2, R17, 0x1f, RZ ;  /* 0x0000001f11027819 */ /* 0x000fe200000006ff */
[----:B------:R-:W-:Y:S01]  /*19a0*/  @!P1 SYNCS.ARRIVE.TRANS64.A1T0 RZ, [UR4+0x78], RZ ;  /* 0x000078ffffff99a7 */ /* 0x000fe20008100004 */
[----:B------:R-:W-:-:S06]  /*19b0*/  UISETP.GT.AND UP0, UPT, UR15, UR14, UPT ;  /* 0x0000000e0f00728c */ /* 0x000fcc000bf04270 */
[----:B--2---:R1:W2:Y:S03]  /*19c0*/  SYNCS.PHASECHK.TRANS64.TRYWAIT P0, [UR8+0x18], R2 ;  /* 0x00001802ff0075a7 */ /* 0x0042a60008001108 */
[----:B------:R-:W-:Y:S05]  /*19d0*/  BRA.U !UP0, `(.L_x_26) ;  /* 0x0000000108ac7547 */ /* 0x000fea000b800000 */
[----:B------:R-:W-:Y:S01]  /*19e0*/  UIADD3 UR21, UPT, UPT, UR7, UR24, URZ ;  /* 0x0000001807157290 */ /* 0x000fe2000fffe0ff */
[----:B------:R-:W-:-:S11]  /*19f0*/  UMOV UR25, UR6 ;  /* 0x0000000600197c82 */ /* 0x000fd60008000000 */
.L_x_31:
[----:B-1----:R-:W-:Y:S01]  /*1a00*/  ULEA UR17, UR25, UR4, 0x3 ;  /* 0x0000000419117291 */ /* 0x002fe2000f8e18ff */
[----:B--2---:R-:W-:Y:S01]  /*1a10*/  @!P5 MOV R3, 0x5000 ;  /* 0x000050000003d802 */ /* 0x004fe20000000f00 */
[----:B--2---:R-:W-:Y:S10]  /*1a20*/  @P0 BRA `(.L_x_27) ;  /* 0x00000000000c0947 */ /* 0x004ff40003800000 */
[----:B------:R-:W-:-:S04]  /*1a30*/  SHF.L.U32 R4, R17, 0x1f, RZ ;  /* 0x0000001f11047819 */ /* 0x000fc800000006ff */
[----:B------:R-:W2:Y:S02]  /*1a40*/  SYNCS.PHASECHK.TRANS64.TRYWAIT P0, [UR17+0x18], R4 ;  /* 0x00001804ff0075a7 */ /* 0x000ea40008001111 */
[----:B--2---:R-:W-:Y:S05]  /*1a50*/  @!P0 BRA `(.L_x_28) ;  /* 0x0000007000c88947 */ /* 0x004fea0003800000 */
.L_x_27:
[----:B------:R2:W-:Y:S01]  /*1a60*/  @!P5 SYNCS.ARRIVE.TRANS64 RZ, [UR17], R3 ;  /* 0x00000003ffffd9a7 */ /* 0x0005e20008000011 */
[----:B------:R-:W-:Y:S04]  /*1a70*/  BSSY.RECONVERGENT B0, `(.L_x_29) ;  /* 0x0000003000007945 */ /* 0x000fe80003800200 */
[----:B------:R-:W-:Y:S05]  /*1a80*/  @P4 BRA `(.L_x_30) ;  /* 0x0000000000044947 */ /* 0x000fea0003800000 */
[----:B------:R-:W-:Y:S05]  /*1a90*/  BPT.TRAP 0x1 ;  /* 0x000000040000795c */ /* 0x000fea0000300000 */
.L_x_30:
[----:B------:R-:W-:Y:S05]  /*1aa0*/  BSYNC.RECONVERGENT B0 ;  /* 0x0000000000007941 */ /* 0x000fea0003800200 */
.L_x_29:
        /* <DEDUP_REMOVED lines=10> */
[----:B------:R-:W-:Y:S01]  /*1b50*/  UIADD3 UR16, UPT, UPT, UR16, 0x8800, URZ ;  /* 0x0000880010107890 */ /* 0x000fe2000fffe0ff */
[----:B-1----:R-:W-:Y:S01]  /*1b60*/  SHF.L.U32 R2, R17, 0x1f, RZ ;  /* 0x0000001f11027819 */ /* 0x002fe200000006ff */
[----:B------:R-:W-:Y:S02]  /*1b70*/  UIADD3.X UR31, UPT, UPT, URZ, UR23, URZ, UP1, !UPT ;  /* 0x00000017ff1f7290 */ /* 0x000fe40008ffe4ff */
[----:B------:R-:W-:Y:S01]  /*1b80*/  UIADD3.X UR29, UPT, UPT, URZ, UR23, URZ, UP0, !UPT ;  /* 0x00000017ff1d7290 */ /* 0x000fe200087fe4ff */
[----:B------:R1:W1:Y:S01]  /*1b90*/  SYNCS.PHASECHK.TRANS64.TRYWAIT P0, [UR8+0x18], R2 ;  /* 0x00001802ff0075a7 */ /* 0x0002620008001108 */
[----:B------:R-:W-:Y:S01]  /*1ba0*/  ULEA UR8, UR25, UR4, 0xe ;  /* 0x0000000419087291 */ /* 0x000fe2000f8e70ff */
[----:B------:R-:W-:Y:S01]  /*1bb0*/  UMOV UR26, 0x0 ;  /* 0x00000000001a7882 */ /* 0x000fe20000000000 */
[----:B------:R-:W-:-:S02]  /*1bc0*/  UMOV UR27, 0x10000000 ;  /* 0x10000000001b7882 */ /* 0x000fc40000000000 */
[----:B------:R-:W-:Y:S01]  /*1bd0*/  UIADD3 UR8, UPT, UPT, UR8, 0xb800, URZ ;  /* 0x0000b80008087890 */ /* 0x000fe2000fffe0ff */
[----:B------:R-:W-:Y:S01]  /*1be0*/  UMOV UR19, UR35 ;  /* 0x0000002300137c82 */ /* 0x000fe20008000000 */
[----:B------:R-:W-:Y:S01]  /*1bf0*/  UMOV UR20, UR36 ;  /* 0x0000002400147c82 */ /* 0x000fe20008000000 */
[----:B------:R-:W-:Y:S01]  /*1c00*/  UMOV UR12, UR36 ;  /* 0x00000024000c7c82 */ /* 0x000fe20008000000 */
[----:B------:R-:W-:Y:S01]  /*1c10*/  UMOV UR9, UR17 ;  /* 0x0000001100097c82 */ /* 0x000fe20008000000 */
[----:B------:R-:W-:Y:S01]  /*1c20*/  UMOV UR10, UR18 ;  /* 0x00000012000a7c82 */ /* 0x000fe20008000000 */
[----:B------:R1:W-:Y:S01]  /*1c30*/  UTMALDG.3D [UR16], [UR30], desc[UR26] ;  /* 0x00001a101e0075b4 */ /* 0x0003e20008011000 */
[----:B------:R-:W-:Y:S01]  /*1c40*/  UIADD3 UR24, UPT, UPT, UR24, 0x1, URZ ;  /* 0x0000000118187890 */ /* 0x000fe2000fffe0ff */
[----:B------:R-:W-:-:S03]  /*1c50*/  UMOV UR25, UR6 ;  /* 0x0000000600197c82 */ /* 0x000fc60008000000 */
[----:B------:R-:W-:Y:S01]  /*1c60*/  UISETP.NE.AND UP0, UPT, UR24, UR21, UPT ;  /* 0x000000151800728c */ /* 0x000fe2000bf05270 */
[----:B------:R1:W-:Y:S08]  /*1c70*/  UTMALDG.3D [UR8], [UR28], desc[UR26] ;  /* 0x00001a081c0075b4 */ /* 0x0003f00008011000 */
[----:B------:R-:W-:Y:S05]  /*1c80*/  BRA.U UP0, `(.L_x_31) ;  /* 0xfffffffd005c7547 */ /* 0x000fea000b83ffff */
.L_x_26:
[C---:B-1----:R-:W-:Y:S01]  /*1c90*/  LEA R2, R16.reuse, UR4, 0x3 ;  /* 0x0000000410027c11 */ /* 0x042fe2000f8e18ff */
[----:B------:R-:W-:Y:S01]  /*1ca0*/  NOP ;  /* 0x0000000000007918 */ /* 0x000fe20000000000 */
[----:B--2---:R-:W-:Y:S02]  /*1cb0*/  SHF.L.U32 R3, R13, 0x1f, RZ ;  /* 0x0000001f0d037819 */ /* 0x004fe400000006ff */
[----:B------:R-:W-:Y:S02]  /*1cc0*/  LEA R4, R16, UR4, 0x4 ;  /* 0x0000000410047c11 */ /* 0x000fe4000f8e20ff */
[----:B------:R-:W1:Y:S02]  /*1cd0*/  SYNCS.PHASECHK.TRANS64.TRYWAIT P0, [R2+URZ+0x80], R3 ;  /* 0x00008003020075a7 */ /* 0x000e6400080011ff */
[----:B-1----:R-:W-:Y:S05]  /*1ce0*/  @!P0 BRA `(.L_x_32) ;  /* 0x00000070003c8947 */ /* 0x002fea0003800000 */
.L_x_133:
[----:B------:R-:W2:Y:S01]  /*1cf0*/  LDS.128 R4, [R4+0x110] ;  /* 0x0001100004047984 */ /* 0x000ea20000000c00 */
[----:B---3--:R-:W-:Y:S01]  /*1d00*/  ISETP.GE.AND P0, PT, R40, 0x1, PT ;  /* 0x000000012800780c */ /* 0x008fe20003f06270 */
[----:B-1----:R-:W-:Y:S01]  /*1d10*/  VIADD R2, R2, 0x90 ;  /* 0x0000009002027836 */ /* 0x002fe20000000000 */
[----:B------:R-:W-:Y:S01]  /*1d20*/  @!PT LDS RZ, [RZ] ;  /* 0x00000000fffff984 */ /* 0x000fe20000000800 */
[----:B------:R-:W-:Y:S01]  /*1d30*/  @!PT LDS RZ, [RZ] ;  /* 0x00000000fffff984 */ /* 0x000fe20000000800 */
[----:B------:R-:W-:Y:S01]  /*1d40*/  @!PT LDS RZ, [RZ] ;  /* 0x00000000fffff984 */ /* 0x000fe20000000800 */
[----:B------:R-:W-:Y:S01]  /*1d50*/  @!PT LDS RZ, [RZ] ;  /* 0x00000000fffff984 */ /* 0x000fe20000000800 */
[----:B------:R1:W-:Y:S06]  /*1d60*/  MEMBAR.ALL.CTA ;  /* 0x0000000000007992 */ /* 0x0003ec0000008000 */
[----:B-1----:R-:W1:Y:S01]  /*1d70*/  FENCE.VIEW.ASYNC.S ;  /* 0x00000000000073c6 */ /* 0x002e620000000000 */
[----:B------:R-:W-:-:S04]  /*1d80*/  PRMT R2, RZ, 0x654, R2 ;  /* 0x00000654ff027816 */ /* 0x000fc80000000002 */
[----:B-1----:R1:W-:Y:S01]  /*1d90*/  SYNCS.ARRIVE.TRANS64.RED.A1T0 RZ, [R2+URZ], RZ ;  /* 0x000000ff02ff79a7 */ /* 0x0023e200081004ff */
[----:B--2---:R-:W-:-:S13]  /*1da0*/  LOP3.LUT P2, RZ, R6, 0x1, RZ, 0xc0, !PT ;  /* 0x0000000106ff7812 */ /* 0x004fda000784c0ff */
[----:B------:R-:W-:Y:S01]  /*1db0*/  @P2 SHF.R.U32.HI R3, RZ, 0x10, R5 ;  /* 0x00000010ff032819 */ /* 0x000fe20000011605 */
[----:B------:R-:W-:Y:S01]  /*1dc0*/  VOTEU.ANY UP0, P2 ;  /* 0x0000000000ff7886 */ /* 0x000fe20001000100 */
[----:B------:R-:W-:Y:S02]  /*1dd0*/  @P2 MOV R10, R4 ;  /* 0x00000004000a2202 */ /* 0x000fe40000000f00 */
[----:B------:R-:W-:Y:S02]  /*1de0*/  @P2 R2UR.BROADCAST UR8, R3 ;  /* 0x00000000030822ca */ /* 0x000fe400008e0000 */
[----:B------:R-:W-:-:S11]  /*1df0*/  @P2 LOP3.LUT R9, R5, 0xffff, RZ, 0xc0, !PT ;  /* 0x0000ffff05092812 */ /* 0x000fd600078ec0ff */
[----:B------:R-:W-:Y:S01]  /*1e00*/  @UP0 UMOV UR36, UR8 ;  /* 0x0000000800240c82 */ /* 0x000fe20008000000 */
[----:B-1----:R-:W-:Y:S05]  /*1e10*/  @!P0 BRA `(.L_x_33) ;  /* 0x0000000000b88947 */ /* 0x002fea0003800000 */
[----:B------:R-:W4:Y:S01]  /*1e20*/  LDC.64 R4, c[0x0][0xb18] ;  /* 0x0002c600ff047b82 */ /* 0x000f220000000a00 */
[----:B------:R-:W-:-:S07]  /*1e30*/  ISETP.NE.AND P3, PT, R40, 0x1, PT ;  /* 0x000000012800780c */ /* 0x000fce0003f65270 */
[----:B------:R-:W1:Y:S08]  /*1e40*/  LDC.64 R6, c[0x0][0xb10] ;  /* 0x0002c400ff067b82 */ /* 0x000e700000000a00 */
[----:B------:R-:W2:Y:S08]  /*1e50*/  LDC R14, c[0x0][0xb20] ;  /* 0x0002c800ff0e7b82 */ /* 0x000eb00000000800 */
[----:B------:R-:W3:Y:S01]  /*1e60*/  LDC R15, c[0x0][0xb0c] ;  /* 0x0002c300ff0f7b82 */ /* 0x000ee20000000800 */
[----:B----4-:R-:W-:Y:S01]  /*1e70*/  IMAD.HI.U32 R19, R0, R5, RZ ;  /* 0x0000000500137227 */ /* 0x010fe200078e00ff */
[----:B------:R-:W-:-:S03]  /*1e80*/  ISETP.NE.AND P0, PT, R4, 0x1, PT ;  /* 0x000000010400780c */ /* 0x000fc60003f05270 */
[----:B------:R-:W-:-:S03]  /*1e90*/  IMAD.HI.U32 R5, R9, R5, RZ ;  /* 0x0000000509057227 */ /* 0x000fc600078e00ff */
[----:B------:R-:W4:Y:S01]  /*1ea0*/  LDC.64 R2, c[0x0][0xb28] ;  /* 0x0002ca00ff027b82 */ /* 0x000f220000000a00 */
[----:B-1----:R-:W-:-:S04]  /*1eb0*/  IMAD.HI.U32 R20, R8, R6, RZ ;  /* 0x0000000608147227 */ /* 0x002fc800078e00ff */
[----:B------:R-:W-:Y:S01]  /*1ec0*/  IMAD.HI.U32 R21, R10, R6, RZ ;  /* 0x000000060a157227 */ /* 0x000fe200078e00ff */
[----:B------:R-:W-:Y:S02]  /*1ed0*/  SHF.R.U32.HI R20, RZ, R7, R20 ;  /* 0x00000007ff147219 */ /* 0x000fe40000011614 */
[-C--:B--2---:R-:W-:Y:S02]  /*1ee0*/  SHF.R.U32.HI R19, RZ, R14.reuse, R19 ;  /* 0x0000000eff137219 */ /* 0x084fe40000011613 */
[----:B------:R-:W-:Y:S02]  /*1ef0*/  SHF.R.U32.HI R5, RZ, R14, R5 ;  /* 0x0000000eff057219 */ /* 0x000fe40000011605 */
[----:B------:R-:W-:Y:S02]  /*1f00*/  SEL R19, R0, R19, !P0 ;  /* 0x0000001300137207 */ /* 0x000fe40004000000 */
[----:B------:R-:W-:Y:S02]  /*1f10*/  SHF.R.U32.HI R21, RZ, R7, R21 ;  /* 0x00000007ff157219 */ /* 0x000fe40000011615 */
[----:B---3--:R-:W-:-:S02]  /*1f20*/  ISETP.NE.AND P1, PT, R15, 0x1, PT ;  /* 0x000000010f00780c */ /* 0x008fc40003f25270 */
[----:B------:R-:W-:Y:S02]  /*1f30*/  SEL R5, R9, R5, !P0 ;  /* 0x0000000509057207 */ /* 0x000fe40004000000 */
[----:B------:R-:W-:Y:S02]  /*1f40*/  SEL R20, R8, R20, !P1 ;  /* 0x0000001408147207 */ /* 0x000fe40004800000 */
[----:B------:R-:W-:Y:S01]  /*1f50*/  SEL R21, R10, R21, !P1 ;  /* 0x000000150a157207 */ /* 0x000fe20004800000 */
[----:B----4-:R-:W-:-:S04]  /*1f60*/  IMAD.HI.U32 R18, R19, R2, RZ ;  /* 0x0000000213127227 */ /* 0x010fc800078e00ff */
        /* <DEDUP_REMOVED lines=10> */
[----:B------:R-:W-:-:S04]  /*2010*/  @!P0 IMAD.HI.U32 R7, R21, R2, RZ ;  /* 0x0000000215078227 */ /* 0x000fc800078e00ff */
[----:B------:R-:W-:Y:S01]  /*2020*/  IMAD.MOV R2, RZ, RZ, -R6 ;  /* 0x000000ffff027224 */ /* 0x000fe200078e0a06 */
[----:B------:R-:W-:Y:S02]  /*2030*/  @!P0 SHF.R.U32.HI R3, RZ, R3, R7 ;  /* 0x00000003ff038219 */ /* 0x000fe40000011607 */
[----:B------:R-:W-:Y:S01]  /*2040*/  IADD3 R7, PT, PT, -R5, RZ, RZ ;  /* 0x000000ff05077210 */ /* 0x000fe20007ffe1ff */
[----:B------:R-:W-:Y:S01]  /*2050*/  IMAD R2, R40, R2, R5 ;  /* 0x0000000228027224 */ /* 0x000fe200078e0205 */
        /* <DEDUP_REMOVED lines=10> */
.L_x_33:
[----:B------:R-:W1:Y:S02]  /*2100*/  LDCU UR8, c[0x0][0xb30] ;  /* 0x00016600ff0877ac */ /* 0x000e640008000800 */
[----:B-1----:R-:W-:-:S09]  /*2110*/  UISETP.NE.AND UP0, UPT, UR8, 0x1, UPT ;  /* 0x000000010800788c */ /* 0x002fd2000bf05270 */
[----:B------:R-:W-:Y:S05]  /*2120*/  BRA.U UP0, `(.L_x_34) ;  /* 0x0000000100407547 */ /* 0x000fea000b800000 */
[----:B------:R-:W1:Y:S08]  /*2130*/  LDC.64 R4, c[0x0][0xb10] ;  /* 0x0002c400ff047b82 */ /* 0x000e700000000a00 */
[----:B------:R-:W2:Y:S08]  /*2140*/  LDC.64 R2, c[0x0][0xb18] ;  /* 0x0002c600ff027b82 */ /* 0x000eb00000000a00 */
[----:B------:R-:W3:Y:S08]  /*2150*/  LDC R6, c[0x0][0xb20] ;  /* 0x0002c800ff067b82 */ /* 0x000ef00000000800 */
[----:B------:R-:W4:Y:S01]  /*2160*/  LDC R7, c[0x0][0xb0c] ;  /* 0x0002c300ff077b82 */ /* 0x000f220000000800 */
[----:B-1----:R-:W-:-:S05]  /*2170*/  IMAD.HI.U32 R4, R10, R4, RZ ;  /* 0x000000040a047227 */ /* 0x002fca00078e00ff */
[----:B------:R-:W-:Y:S01]  /*2180*/  SHF.R.U32.HI R4, RZ, R5, R4 ;  /* 0x00000005ff047219 */ /* 0x000fe20000011604 */
[----:B--2---:R-:W-:Y:S01]  /*2190*/  IMAD.HI.U32 R3, R9, R3, RZ ;  /* 0x0000000309037227 */ /* 0x004fe200078e00ff */
[----:B------:R-:W-:-:S04]  /*21a0*/  ISETP.NE.AND P0, PT, R2, 0x1, PT ;  /* 0x000000010200780c */ /* 0x000fc80003f05270 */
[----:B---3--:R-:W-:-:S04]  /*21b0*/  SHF.R.U32.HI R3, RZ, R6, R3 ;  /* 0x00000006ff037219 */ /* 0x008fc80000011603 */
[----:B------:R-:W-:Y:S02]  /*21c0*/  SEL R3, R9, R3, !P0 ;  /* 0x0000000309037207 */ /* 0x000fe40004000000 */
[----:B----4-:R-:W-:-:S04]  /*21d0*/  ISETP.NE.AND P1, PT, R7, 0x1, PT ;  /* 0x000000010700780c */ /* 0x010fc80003f25270 */
[----:B------:R-:W-:-:S05]  /*21e0*/  SEL R4, R10, R4, !P1 ;  /* 0x000000040a047207 */ /* 0x000fca0004800000 */
[----:B------:R-:W-:Y:S02]  /*21f0*/  IMAD.IADD R5, R3, 0x1, -R4 ;  /* 0x0000000103057824 */ /* 0x000fe400078e0a04 */
[----:B------:R-:W-:Y:S02]  /*2200*/  IMAD.IADD R3, R4, 0x1, -R3 ;  /* 0x0000000104037824 */ /* 0x000fe400078e0a03 */
[----:B------:R-:W-:Y:S02]  /*2210*/  IMAD R10, R5, R7, R10 ;  /* 0x00000007050a7224 */ /* 0x000fe400078e020a */
[----:B------:R-:W-:-:S07]  /*2220*/  IMAD R9, R3, R2, R9 ;  /* 0x0000000203097224 */ /* 0x000fce00078e0209 */
.L_x_34:
[----:B------:R-:W-:Y:S01]  /*2230*/  VIADD R16, R16, 0x1 ;  /* 0x0000000110107836 */ /* 0x000fe20000000000 */
[----:B------:R-:W-:Y:S01]  /*2240*/  PLOP3.LUT P1, PT, PT, PT, PT, 0x80, 0x8 ;  /* 0x000000000008781c */ /* 0x000fe20003f2f070 */
[----:B------:R-:W-:Y:S02]  /*2250*/  IMAD.IADD R15, R10, 0x1, R87 ;  /* 0x000000010a0f7824 */ /* 0x000fe400078e0257 */
[----:B------:R-:W-:Y:S01]  /*2260*/  IMAD.IADD R14, R9, 0x1, R86 ;  /* 0x00000001090e7824 */ /* 0x000fe200078e0256 */
[----:B------:R-:W-:-:S04]  /*2270*/  ISETP.NE.AND P0, PT, R16, 0x2, PT ;  /* 0x000000021000780c */ /* 0x000fc80003f05270 */
[----:B------:R-:W-:Y:S02]  /*2280*/  SEL R2, RZ, 0x1, P0 ;  /* 0x00000001ff027807 */ /* 0x000fe40000000000 */
[----:B------:R-:W-:Y:S02]  /*2290*/  SEL R16, R16, RZ, P0 ;  /* 0x000000ff10107207 */ /* 0x000fe40000000000 */
[----:B------:R-:W-:Y:S01]  /*22a0*/  LOP3.LUT R13, R13, R2, RZ, 0x3c, !PT ;  /* 0x000000020d0d7212 */ /* 0x000fe200078e3cff */
[----:B------:R-:W-:Y:S06]  /*22b0*/  @P2 BRA `(.L_x_35) ;  /* 0xfffffff000982947 */ /* 0x000fec000383ffff */
[----:B------:R-:W-:Y:S01]  /*22c0*/  UIADD3 UR4, UPT, UPT, UR4, 0x18, URZ ;  /* 0x0000001804047890 */ /* 0x000fe2000fffe0ff */
[----:B------:R-:W-:-:S03]  /*22d0*/  SHF.L.U32 R2, R17, 0x1f, RZ ;  /* 0x0000001f11027819 */ /* 0x000fc600000006ff */
[----:B------:R-:W-:-:S09]  /*22e0*/  ULEA UR5, UR6, UR4, 0x3 ;  /* 0x0000000406057291 */ /* 0x000fd2000f8e18ff */
[----:B------:R-:W1:Y:S02]  /*22f0*/  SYNCS.PHASECHK.TRANS64.TRYWAIT P0, [UR5], R2 ;  /* 0x00000002ff0075a7 */ /* 0x000e640008001105 */
[----:B-1----:R-:W-:Y:S05]  /*2300*/  @!P0 BRA `(.L_x_36) ;  /* 0x0000006800c88947 */ /* 0x002fea0003800000 */
.L_x_135:
[----:B------:R-:W-:-:S04]  /*2310*/  UIADD3 UR6, UPT, UPT, UR6, 0x1, URZ ;  /* 0x0000000106067890 */ /* 0x000fc8000fffe0ff */
[----:B------:R-:W-:-:S04]  /*2320*/  UISETP.NE.AND UP0, UPT, UR6, 0x3, UPT ;  /* 0x000000030600788c */ /* 0x000fc8000bf05270 */
[----:B------:R-:W-:Y:S02]  /*2330*/  USEL UR7, URZ, 0x1, UP0 ;  /* 0x00000001ff077887 */ /* 0x000fe40008000000 */
[----:B------:R-:W-:-:S04]  /*2340*/  USEL UR6, UR6, URZ, UP0 ;  /* 0x000000ff06067287 */ /* 0x000fc80008000000 */
[----:B------:R-:W-:Y:S01]  /*2350*/  ULEA UR5, UR6, UR4, 0x3 ;  /* 0x0000000406057291 */ /* 0x000fe2000f8e18ff */
[----:B------:R-:W-:-:S04]  /*2360*/  LOP3.LUT R17, R17, UR7, RZ, 0x3c, !PT ;  /* 0x0000000711117c12 */ /* 0x000fc8000f8e3cff */
[----:B-1----:R-:W-:-:S04]  /*2370*/  SHF.L.U32 R2, R17, 0x1f, RZ ;  /* 0x0000001f11027819 */ /* 0x002fc800000006ff */
[----:B------:R-:W1:Y:S02]  /*2380*/  SYNCS.PHASECHK.TRANS64.TRYWAIT P0, [UR5], R2 ;  /* 0x00000002ff0075a7 */ /* 0x000e640008001105 */
[----:B-1----:R-:W-:Y:S05]  /*2390*/  @!P0 BRA `(.L_x_37) ;  /* 0x0000006800bc8947 */ /* 0x002fea0003800000 */
.L_x_137:
[----:B------:R-:W-:-:S04]  /*23a0*/  UIADD3 UR6, UPT, UPT, UR6, 0x1, URZ ;  /* 0x0000000106067890 */ /* 0x000fc8000fffe0ff */
[----:B------:R-:W-:-:S04]  /*23b0*/  UISETP.NE.AND UP0, UPT, UR6, 0x3, UPT ;  /* 0x000000030600788c */ /* 0x000fc8000bf05270 */
[----:B------:R-:W-:Y:S02]  /*23c0*/  USEL UR5, URZ, 0x1, UP0 ;  /* 0x00000001ff057887 */ /* 0x000fe40008000000 */
[----:B------:R-:W-:-:S04]  /*23d0*/  USEL UR6, UR6, URZ, UP0 ;  /* 0x000000ff06067287 */ /* 0x000fc80008000000 */
[----:B------:R-:W-:Y:S01]  /*23e0*/  ULEA UR6, UR6, UR4, 0x3 ;  /* 0x0000000406067291 */ /* 0x000fe2000f8e18ff */
[----:B-1----:R-:W-:-:S04]  /*23f0*/  LOP3.LUT R2, R17, UR5, RZ, 0x3c, !PT ;  /* 0x0000000511027c12 */ /* 0x002fc8000f8e3cff */
[----:B------:R-:W-:Y:S01]  /*2400*/  SHF.L.U32 R2, R2, 0x1f, RZ ;  /* 0x0000001f02027819 */ /* 0x000fe200000006ff */
[----:B----4-:R-:W-:-:S07]  /*2410*/  IMAD.U32 R0, RZ, RZ, UR6 ;  /* 0x00000006ff007e24 */ /* 0x010fce000f8e00ff */
.L_x_38:
[----:B-1----:R1:W2:Y:S02]  /*2420*/  SYNCS.PHASECHK.TRANS64.TRYWAIT P0, [R0+URZ], R2 ;  /* 0x00000002000075a7 */ /* 0x0022a400080011ff */
[----:B--2---:R-:W-:Y:S05]  /*2430*/  @!P0 NANOSLEEP.SYNCS 0x989680 ;  /* 0x009896800000895d */ /* 0x004fea0003900000 */
[----:B------:R-:W2:Y:S02]  /*2440*/  @!P0 SYNCS.PHASECHK.TRANS64 P0, [R0+URZ], R2 ;  /* 0x00000002000085a7 */ /* 0x000ea400080010ff */
[----:B--2---:R-:W-:Y:S05]  /*2450*/  @P0 EXIT ;  /* 0x000000000000094d */ /* 0x004fea0003800000 */
[----:B------:R-:W-:Y:S05]  /*2460*/  BRA `(.L_x_38) ;  /* 0xfffffffc00ec7947 */ /* 0x000fea000383ffff */
.L_x_17:
[----:B------:R-:W-:-:S04]  /*2470*/  UISETP.NE.AND UP1, UPT, UR37, URZ, UPT ;  /* 0x000000ff2500728c */ /* 0x000fc8000bf25270 */
[----:B------:R-:W-:-:S09]  /*2480*/  UISETP.NE.OR UP1, UPT, UR8, 0x1, UP1 ;  /* 0x000000010800788c */ /* 0x000fd20008f25670 */
[----:B------:R-:W-:Y:S05]  /*2490*/  BRA.U UP1, `(.L_x_39) ;  /* 0x0000000501487547 */ /* 0x000fea000b800000 */
[----:B------:R-:W-:Y:S01]  /*24a0*/  ISETP.NE.AND P2, PT, R2, RZ, PT ;  /* 0x000000ff0200720c */ /* 0x000fe20003f45270 */
[----:B------:R-:W-:Y:S01]  /*24b0*/  IMAD.MOV.U32 R12, RZ, RZ, 0x1 ;  /* 0x00000001ff0c7424 */ /* 0x000fe200078e00ff */
[----:B------:R-:W-:Y:S02]  /*24c0*/  CS2R R10, SRZ ;  /* 0x00000000000a7805 */ /* 0x000fe4000001ff00 */
[----:B------:R-:W-:Y:S01]  /*24d0*/  CS2R R8, SRZ ;  /* 0x0000000000087805 */ /* 0x000fe2000001ff00 */
[----:B------:R-:W-:Y:S01]  /*24e0*/  UMOV UR4, 0x400 ;  /* 0x0000040000047882 */ /* 0x000fe20000000000 */
[----:B------:R-:W-:Y:S01]  /*24f0*/  UMOV UR6, URZ ;  /* 0x000000ff00067c82 */ /* 0x000fe20008000000 */
[----:B------:R-:W-:-:S12]  /*2500*/  ULEA UR37, UR37, UR4, 0x18 ;  /* 0x0000000425257291 */ /* 0x000fd8000f8ec0ff */
.L_x_43:
[----:B------:R-:W-:Y:S02]  /*2510*/  LEA R0, R8, UR37, 0x3 ;  /* 0x0000002508007c11 */ /* 0x000fe4000f8e18ff */
[----:B------:R-:W-:-:S03]  /*2520*/  SHF.L.U32 R4, R9, 0x1f, RZ ;  /* 0x0000001f09047819 */ /* 0x000fc600000006ff */
[----:B------:R-:W-:Y:S01]  /*2530*/  VIADD R5, R0, 0xf0 ;  /* 0x000000f000057836 */ /* 0x000fe20000000000 */
[----:B------:R-:W1:Y:S02]  /*2540*/  SYNCS.PHASECHK.TRANS64.TRYWAIT P0, [R0+URZ+0xe0], R4 ;  /* 0x0000e004000075a7 */ /* 0x000e6400080011ff */
[----:B-1----:R-:W-:Y:S05]  /*2550*/  @!P0 BRA `(.L_x_40) ;  /* 0x0000006800648947 */ /* 0x002fea0003800000 */
.L_x_138:
[----:B------:R-:W-:Y:S01]  /*2560*/  ULEA UR5, UR6, UR37, 0x3 ;  /* 0x0000002506057291 */ /* 0x000fe2000f8e18ff */
[----:B-1----:R-:W-:Y:S01]  /*2570*/  PRMT R0, RZ, 0x654, R5 ;  /* 0x00000654ff007816 */ /* 0x002fe20000000005 */
[----:B------:R-:W-:Y:S01]  /*2580*/  @!P2 IMAD.MOV.U32 R4, RZ, RZ, 0x10 ;  /* 0x00000010ff04a424 */ /* 0x000fe200078e00ff */
[----:B------:R-:W-:Y:S01]  /*2590*/  SHF.L.U32 R5, R12, 0x1f, RZ ;  /* 0x0000001f0c057819 */ /* 0x000fe200000006ff */
[----:B------:R-:W-:Y:S01]  /*25a0*/  UIADD3 UR4, UPT, UPT, UR5, 0x80, URZ ;  /* 0x0000008005047890 */ /* 0x000fe2000fffe0ff */
[----:B------:R1:W-:Y:S05]  /*25b0*/  SYNCS.ARRIVE.TRANS64.RED.A1T0 RZ, [R0+URZ], RZ ;  /* 0x000000ff00ff79a7 */ /* 0x0003ea00081004ff */
[----:B------:R-:W-:Y:S01]  /*25c0*/  IMAD.U32 R6, RZ, RZ, UR4 ;  /* 0x00000004ff067e24 */ /* 0x000fe2000f8e00ff */
[----:B------:R-:W2:Y:S04]  /*25d0*/  SYNCS.PHASECHK.TRANS64.TRYWAIT P0, [UR5+0x90], R5 ;  /* 0x00009005ff0075a7 */ /* 0x000ea80008001105 */
[----:B------:R-:W-:Y:S01]  /*25e0*/  PRMT R6, R2, 0x654, R6 ;  /* 0x0000065402067816 */ /* 0x000fe20000000006 */
[----:B-12---:R-:W-:Y:S06]  /*25f0*/  @!P0 BRA `(.L_x_41) ;  /* 0x0000006800508947 */ /* 0x006fec0003800000 */
.L_x_140:
[----:B------:R-:W-:Y:S01]  /*2600*/  ULEA UR4, UR6, UR37, 0x4 ;  /* 0x0000002506047291 */ /* 0x000fe2000f8e20ff */
[----:B------:R-:W-:Y:S01]  /*2610*/  SEL R3, R6, R3, !P2 ;  /* 0x0000000306037207 */ /* 0x000fe20005000000 */
[----:B------:R-:W-:Y:S01]  /*2620*/  UIADD3 UR5, UPT, UPT, UR5, 0x80, URZ ;  /* 0x0000008005057890 */ /* 0x000fe2000fffe0ff */
[----:B-1----:R-:W-:Y:S01]  /*2630*/  LEA R0, R11, UR37, 0x3 ;  /* 0x000000250b007c11 */ /* 0x002fe2000f8e18ff */
[----:B------:R-:W-:Y:S01]  /*2640*/  UIADD3 UR4, UPT, UPT, UR4, 0x110, URZ ;  /* 0x0000011004047890 */ /* 0x000fe2000fffe0ff */
[----:B------:R1:W-:Y:S01]  /*2650*/  @!P2 SYNCS.ARRIVE.TRANS64.RED RZ, [R3+URZ], R4 ;  /* 0x0000000403ffa9a7 */ /* 0x0003e200080004ff */
[----:B------:R-:W-:Y:S01]  /*2660*/  UIADD3 UR6, UPT, UPT, UR6, 0x1, URZ ;  /* 0x0000000106067890 */ /* 0x000fe2000fffe0ff */
[----:B------:R-:W-:-:S03]  /*2670*/  VIADD R8, R8, 0x1 ;  /* 0x0000000108087836 */ /* 0x000fc60000000000 */
[----:B------:R-:W-:Y:S02]  /*2680*/  UISETP.NE.AND UP0, UPT, UR6, 0x2, UPT ;  /* 0x000000020600788c */ /* 0x000fe4000bf05270 */
[----:B------:R-:W-:Y:S01]  /*2690*/  ISETP.NE.AND P0, PT, R8, 0x2, PT ;  /* 0x000000020800780c */ /* 0x000fe20003f05270 */
[----:B------:R-:W-:Y:S06]  /*26a0*/  UGETNEXTWORKID.BROADCAST [UR4], [UR5] ;  /* 0x00000000040073ca */ /* 0x000fec0008000100 */
[----:B------:R-:W-:Y:S02]  /*26b0*/  USEL UR4, URZ, 0x1, UP0 ;  /* 0x00000001ff047887 */ /* 0x000fe40008000000 */
[----:B------:R-:W-:-:S04]  /*26c0*/  USEL UR6, UR6, URZ, UP0 ;  /* 0x000000ff06067287 */ /* 0x000fc80008000000 */
[----:B------:R-:W-:Y:S02]  /*26d0*/  LOP3.LUT R12, R12, UR4, RZ, 0x3c, !PT ;  /* 0x000000040c0c7c12 */ /* 0x000fe4000f8e3cff */
[----:B-1----:R-:W-:-:S04]  /*26e0*/  SHF.L.U32 R4, R10, 0x1f, RZ ;  /* 0x0000001f0a047819 */ /* 0x002fc800000006ff */
[----:B------:R-:W1:Y:S02]  /*26f0*/  SYNCS.PHASECHK.TRANS64.TRYWAIT P1, [R0+URZ+0x80], R4 ;  /* 0x00008004000075a7 */ /* 0x000e6400080211ff */
[----:B-1----:R-:W-:Y:S05]  /*2700*/  @!P1 BRA `(.L_x_42) ;  /* 0x0000006800249947 */ /* 0x002fea0003800000 */
.L_x_141:
[C---:B-1----:R-:W-:Y:S01]  /*2710*/  LEA R4, R11.reuse, UR37, 0x4 ;  /* 0x000000250b047c11 */ /* 0x042fe2000f8e20ff */
[----:B------:R-:W-:Y:S01]  /*2720*/  VIADD R0, R0, 0x90 ;  /* 0x0000009000007836 */ /* 0x000fe20000000000 */
[----:B------:R-:W-:Y:S01]  /*2730*/  SEL R8, R8, RZ, P0 ;  /* 0x000000ff08087207 */ /* 0x000fe20000000000 */
[----:B------:R-:W-:-:S03]  /*2740*/  VIADD R11, R11, 0x1 ;  /* 0x000000010b0b7836 */ /* 0x000fc60000000000 */
[----:B------:R-:W1:Y:S01]  /*2750*/  LDS.128 R4, [R4+0x110] ;  /* 0x0001100004047984 */ /* 0x000e620000000c00 */
[----:B------:R-:W-:Y:S02]  /*2760*/  PRMT R0, RZ, 0x654, R0 ;  /* 0x00000654ff007816 */ /* 0x000fe40000000000 */
[C---:B------:R-:W-:Y:S01]  /*2770*/  ISETP.NE.AND P1, PT, R11.reuse, 0x2, PT ;  /* 0x000000020b00780c */ /* 0x040fe20003f25270 */
[----:B------:R-:W-:Y:S01]  /*2780*/  @!PT LDS RZ, [RZ] ;  /* 0x00000000fffff984 */ /* 0x000fe20000000800 */
[----:B------:R-:W-:Y:S01]  /*2790*/  @!PT LDS RZ, [RZ] ;  /* 0x00000000fffff984 */ /* 0x000fe20000000800 */
[----:B------:R-:W-:Y:S01]  /*27a0*/  @!PT LDS RZ, [RZ] ;  /* 0x00000000fffff984 */ /* 0x000fe20000000800 */
[----:B------:R-:W-:Y:S01]  /*27b0*/  @!PT LDS RZ, [RZ] ;  /* 0x00000000fffff984 */ /* 0x000fe20000000800 */
[----:B------:R2:W-:Y:S06]  /*27c0*/  MEMBAR.ALL.CTA ;  /* 0x0000000000007992 */ /* 0x0005ec0000008000 */
[----:B--2---:R-:W2:Y:S01]  /*27d0*/  FENCE.VIEW.ASYNC.S ;  /* 0x00000000000073c6 */ /* 0x004ea20000000000 */
[----:B------:R-:W-:Y:S01]  /*27e0*/  SEL R11, R11, RZ, P1 ;  /* 0x000000ff0b0b7207 */ /* 0x000fe20000800000 */
[----:B--2---:R2:W-:Y:S01]  /*27f0*/  SYNCS.ARRIVE.TRANS64.RED.A1T0 RZ, [R0+URZ], RZ ;  /* 0x000000ff00ff79a7 */ /* 0x0045e200081004ff */
[----:B-1----:R-:W-:-:S02]  /*2800*/  LOP3.LUT P3, RZ, R6, 0x1, RZ, 0xc0, !PT ;  /* 0x0000000106ff7812 */ /* 0x002fc4000786c0ff */
[----:B------:R-:W-:-:S04]  /*2810*/  SEL R4, RZ, 0x1, P1 ;  /* 0x00000001ff047807 */ /* 0x000fc80000800000 */
[----:B------:R-:W-:Y:S02]  /*2820*/  LOP3.LUT R10, R10, R4, RZ, 0x3c, !PT ;  /* 0x000000040a0a7212 */ /* 0x000fe400078e3cff */
[----:B--2---:R-:W-:-:S04]  /*2830*/  SEL R0, RZ, 0x1, P0 ;  /* 0x00000001ff007807 */ /* 0x004fc80000000000 */
[----:B------:R-:W-:Y:S01]  /*2840*/  LOP3.LUT R9, R9, R0, RZ, 0x3c, !PT ;  /* 0x0000000009097212 */ /* 0x000fe200078e3cff */
[----:B------:R-:W-:Y:S06]  /*2850*/  @P3 BRA `(.L_x_43) ;  /* 0xfffffffc002c3947 */ /* 0x000fec000383ffff */
[----:B------:R-:W-:Y:S01]  /*2860*/  ULEA UR5, UR6, UR37, 0x3 ;  /* 0x0000002506057291 */ /* 0x000fe2000f8e18ff */
[----:B------:R-:W-:-:S08]  /*2870*/  SHF.L.U32 R2, R12, 0x1f, RZ ;  /* 0x0000001f0c027819 */ /* 0x000fd000000006ff */
[----:B------:R-:W1:Y:S02]  /*2880*/  SYNCS.PHASECHK.TRANS64 P0, [UR5+0x90], R2 ;  /* 0x00009002ff0075a7 */ /* 0x000e640008001005 */
[----:B-1----:R-:W-:Y:S05]  /*2890*/  @P0 BRA `(.L_x_44) ;  /* 0x0000000000080947 */ /* 0x002fea0003800000 */
[----:B------:R-:W1:Y:S02]  /*28a0*/  SYNCS.PHASECHK.TRANS64.TRYWAIT P0, [UR5+0x90], R2 ;  /* 0x00009002ff0075a7 */ /* 0x000e640008001105 */
[----:B-1----:R-:W-:Y:S05]  /*28b0*/  @!P0 BRA `(.L_x_45) ;  /* 0x0000006400cc8947 */ /* 0x002fea0003800000 */
.L_x_44:
[----:B------:R-:W-:-:S04]  /*28c0*/  UIADD3 UR4, UPT, UPT, UR6, 0x1, URZ ;  /* 0x0000000106047890 */ /* 0x000fc8000fffe0ff */
[----:B------:R-:W-:-:S04]  /*28d0*/  UISETP.NE.AND UP0, UPT, UR4, 0x2, UPT ;  /* 0x000000020400788c */ /* 0x000fc8000bf05270 */
[----:B------:R-:W-:Y:S02]  /*28e0*/  USEL UR7, URZ, 0x1, UP0 ;  /* 0x00000001ff077887 */ /* 0x000fe40008000000 */
[----:B------:R-:W-:-:S04]  /*28f0*/  USEL UR4, UR4, URZ, UP0 ;  /* 0x000000ff04047287 */ /* 0x000fc80008000000 */
[----:B------:R-:W-:Y:S01]  /*2900*/  ULEA UR4, UR4, UR37, 0x3 ;  /* 0x0000002504047291 */ /* 0x000fe2000f8e18ff */
[----:B-1----:R-:W-:-:S04]  /*2910*/  LOP3.LUT R2, R12, UR7, RZ, 0x3c, !PT ;  /* 0x000000070c027c12 */ /* 0x002fc8000f8e3cff */
[----:B------:R-:W-:-:S04]  /*2920*/  SHF.L.U32 R0, R2, 0x1f, RZ ;  /* 0x0000001f02007819 */ /* 0x000fc800000006ff */
[----:B------:R-:W1:Y:S02]  /*2930*/  SYNCS.PHASECHK.TRANS64 P0, [UR4+0x90], R0 ;  /* 0x00009000ff0075a7 */ /* 0x000e640008001004 */
[----:B-1----:R-:W-:Y:S05]  /*2940*/  @P0 EXIT ;  /* 0x000000000000094d */ /* 0x002fea0003800000 */
[----:B------:R-:W-:Y:S02]  /*2950*/  SHF.L.U32 R2, R2, 0x1f, RZ ;  /* 0x0000001f02027819 */ /* 0x000fe400000006ff */
[----:B------:R-:W-:-:S07]  /*2960*/  MOV R0, UR4 ;  /* 0x0000000400007c02 */ /* 0x000fce0008000f00 */
.L_x_46:
[----:B-1----:R1:W2:Y:S02]  /*2970*/  SYNCS.PHASECHK.TRANS64.TRYWAIT P0, [R0+URZ+0x90], R2 ;  /* 0x00009002000075a7 */ /* 0x0022a400080011ff */
[----:B--2---:R-:W-:Y:S05]  /*2980*/  @!P0 NANOSLEEP.SYNCS 0x989680 ;  /* 0x009896800000895d */ /* 0x004fea0003900000 */
[----:B------:R-:W2:Y:S02]  /*2990*/  @!P0 SYNCS.PHASECHK.TRANS64 P0, [R0+URZ+0x90], R2 ;  /* 0x00009002000085a7 */ /* 0x000ea400080010ff */
[----:B--2---:R-:W-:Y:S05]  /*29a0*/  @P0 EXIT ;  /* 0x000000000000094d */ /* 0x004fea0003800000 */
[----:B------:R-:W-:Y:S05]  /*29b0*/  BRA `(.L_x_46) ;  /* 0xfffffffc00ec7947 */ /* 0x000fea000383ffff */
.L_x_39:
[----:B------:R-:W-:-:S09]  /*29c0*/  UISETP.NE.AND UP1, UPT, UR8, URZ, UPT ;  /* 0x000000ff0800728c */ /* 0x000fd2000bf25270 */
[----:B------:R-:W-:Y:S05]  /*29d0*/  BRA.U UP1, `(.L_x_47) ;  /* 0x0000000d01947547 */ /* 0x000fea000b800000 */
[----:B------:R-:W-:Y:S01]  /*29e0*/  UMOV UR4, 0x40 ;  /* 0x0000004000047882 */ /* 0x000fe20000000000 */
[----:B------:R-:W-:Y:S01]  /*29f0*/  NOP ;  /* 0x0000000000007918 */ /* 0x000fe20000000000 */
[----:B------:R-:W-:Y:S01]  /*2a00*/  ULEA UR4, UR37, UR4, 0x18 ;  /* 0x0000000425047291 */ /* 0x000fe2000f8ec0ff */
[----:B------:R-:W-:Y:S02]  /*2a10*/  UMOV UR5, 0x400 ;  /* 0x0000040000057882 */ /* 0x000fe40000000000 */
[----:B------:R-:W-:-:S06]  /*2a20*/  ULEA UR37, UR37, UR5, 0x18 ;  /* 0x0000000525257291 */ /* 0x000fcc000f8ec0ff */
[----:B------:R-:W1:Y:S02]  /*2a30*/  LDS.U8 R0, [UR4+0x1c] ;  /* 0x00001c04ff007984 */ /* 0x000e640008000000 */
[----:B-1----:R-:W-:-:S13]  /*2a40*/  ISETP.NE.AND P0, PT, R0, RZ, PT ;  /* 0x000000ff0000720c */ /* 0x002fda0003f05270 */
[----:B------:R-:W-:Y:S05]  /*2a50*/  @P0 BRA `(.L_x_48) ;  /* 0x0000000000580947 */ /* 0x000fea0003800000 */
[----:B------:R-:W-:-:S13]  /*2a60*/  ELECT P0, URZ, PT ;  /* 0x0000000000ff782f */ /* 0x000fda0003800000 */
[----:B------:R-:W-:Y:S05]  /*2a70*/  @!P0 BRA `(.L_x_49) ;  /* 0x0000000000608947 */ /* 0x000fea0003800000 */
[----:B------:R-:W-:Y:S01]  /*2a80*/  UMOV UR5, 0x10 ;  /* 0x0000001000057882 */ /* 0x000fe20000000000 */
[----:B------:R-:W-:Y:S01]  /*2a90*/  HFMA2 R0, -RZ, RZ, 0, 5.9604644775390625e-08 ;  /* 0x00000001ff007431 */ /* 0x000fe200000001ff */
[----:B------:R-:W-:-:S03]  /*2aa0*/  MOV R2, 0xffff ;  /* 0x0000ffff00027802 */ /* 0x000fc60000000f00 */
[----:B------:R-:W-:Y:S04]  /*2ab0*/  DEPBAR.LE SB1, 0x36 ;  /* 0x00009d800000791a */ /* 0x000fe80000000000 */
[----:B------:R-:W1:Y:S02]  /*2ac0*/  UTCATOMSWS.FIND_AND_SET.ALIGN UP0, UR5, UR5 ;  /* 0x00000005000575e3 */ /* 0x000e640008000800 */
[----:B-1----:R-:W-:Y:S01]  /*2ad0*/  MOV R3, UR5 ;  /* 0x0000000500037c02 */ /* 0x002fe20008000f00 */
[----:B------:R-:W-:Y:S06]  /*2ae0*/  BRA.U UP0, `(.L_x_50) ;  /* 0x0000000100187547 */ /* 0x000fec000b800000 */
.L_x_51:
[----:B------:R-:W-:Y:S05]  /*2af0*/  NANOSLEEP 0x64 ;  /* 0x000000640000795d */ /* 0x000fea0003800000 */
[----:B------:R-:W-:-:S05]  /*2b00*/  UMOV UR5, 0x10 ;  /* 0x0000001000057882 */ /* 0x000fca0000000000 */
[----:B------:R-:W-:Y:S04]  /*2b10*/  DEPBAR.LE SB1, 0x36 ;  /* 0x00009d800000791a */ /* 0x000fe80000000000 */
[----:B------:R-:W1:Y:S02]  /*2b20*/  UTCATOMSWS.FIND_AND_SET.ALIGN UP0, UR5, UR5 ;  /* 0x00000005000575e3 */ /* 0x000e640008000800 */
[----:B-1----:R-:W-:Y:S01]  /*2b30*/  MOV R3, UR5 ;  /* 0x0000000500037c02 */ /* 0x002fe20008000f00 */
[----:B------:R-:W-:Y:S05]  /*2b40*/  BRA.U !UP0, `(.L_x_51) ;  /* 0xfffffffd08e87547 */ /* 0x000fea000b83ffff */
.L_x_50:
[-C--:B------:R-:W-:Y:S02]  /*2b50*/  SHF.L.U32 R2, R2, R3.reuse, RZ ;  /* 0x0000000302027219 */ /* 0x080fe400000006ff */
[----:B------:R-:W-:Y:S01]  /*2b60*/  SHF.L.U32 R0, R0, R3, RZ ;  /* 0x0000000300007219 */ /* 0x000fe200000006ff */
[----:B------:R-:W-:Y:S02]  /*2b70*/  IMAD.SHL.U32 R3, R3, 0x20, RZ ;  /* 0x0000002003037824 */ /* 0x000fe400078e00ff */
[----:B------:R1:W-:Y:S04]  /*2b80*/  ATOMS.OR RZ, [UR4+0x14], R2 ;  /* 0x00001402ffff798c */ /* 0x0003e8000b000004 */
[----:B------:R1:W-:Y:S04]  /*2b90*/  ATOMS.OR RZ, [UR4+0x18], R0 ;  /* 0x00001800ffff798c */ /* 0x0003e8000b000004 */
[----:B------:R1:W-:Y:S01]  /*2ba0*/  STS [UR37+0x130], R3 ;  /* 0x00013003ff007988 */ /* 0x0003e20008000825 */
[----:B------:R-:W-:Y:S05]  /*2bb0*/  BRA `(.L_x_49) ;  /* 0x0000000000107947 */ /* 0x000fea0003800000 */
.L_x_48:
[----:B------:R-:W-:Y:S02]  /*2bc0*/  MOV R0, 0xffffffff ;  /* 0xffffffff00007802 */ /* 0x000fe40000000f00 */
[----:B------:R-:W-:-:S03]  /*2bd0*/  MOV R2, 0x2c00 ;  /* 0x00002c0000027802 */ /* 0x000fc60000000f00 */
[----:B------:R1:W-:Y:S04]  /*2be0*/  STS [UR37+0x130], R0 ;  /* 0x00013000ff007988 */ /* 0x0003e80008000825 */
[----:B-1-3-5:R-:W-:Y:S05]  /*2bf0*/  CALL.REL.NOINC `($__internal_1_$__cuda_sm10x_tcgen05_guardrail_trap_phase_invalid_during_alloc) ;  /* 0x0000006c00147944 */ /* 0x02afea0003c00000 */
.L_x_49:
[----:B------:R-:W-:Y:S05]  /*2c00*/  WARPSYNC.ALL ;  /* 0x0000000000007948 */ /* 0x000fea0003800000 */
[----:B------:R-:W2:Y:S01]  /*2c10*/  S2UR UR6, SR_CgaCtaId ;  /* 0x00000000000679c3 */ /* 0x000ea20000008800 */
[----:B------:R-:W-:Y:S01]  /*2c20*/  UMOV UR4, 0x400 ;  /* 0x0000040000047882 */ /* 0x000fe20000000000 */
[----:B------:R-:W-:-:S06]  /*2c30*/  NOP ;  /* 0x0000000000007918 */ /* 0x000fcc0000000000 */
[----:B------:R-:W-:Y:S06]  /*2c40*/  BAR.ARV 0x6, 0xa0 ;  /* 0x0182800000007b1d */ /* 0x000fec0000002000 */
[----:B------:R-:W4:Y:S01]  /*2c50*/  LDCU UR7, c[0x0][0x38c] ;  /* 0x00007180ff0777ac */ /* 0x000f220008000800 */
[----:B------:R-:W-:Y:S01]  /*2c60*/  IMAD.MOV.U32 R11, RZ, RZ, 0x1 ;  /* 0x00000001ff0b7424 */ /* 0x000fe200078e00ff */
[----:B------:R-:W-:Y:S01]  /*2c70*/  CS2R R8, SRZ ;  /* 0x0000000000087805 */ /* 0x000fe2000001ff00 */
[----:B------:R-:W-:Y:S01]  /*2c80*/  IMAD.MOV.U32 R10, RZ, RZ, RZ ;  /* 0x000000ffff0a7224 */ /* 0x000fe200078e00ff */
[----:B------:R-:W-:Y:S01]  /*2c90*/  UMOV UR18, URZ ;  /* 0x000000ff00127c82 */ /* 0x000fe20008000000 */
[----:B------:R-:W-:Y:S01]  /*2ca0*/  UMOV UR17, URZ ;  /* 0x000000ff00117c82 */ /* 0x000fe20008000000 */
[----:B------:R-:W-:Y:S01]  /*2cb0*/  UMOV UR22, 0x0 ;  /* 0x0000000000167882 */ /* 0x000fe20000000000 */
[----:B------:R-:W-:Y:S01]  /*2cc0*/  UMOV UR23, 0x4400010 ;  /* 0x0440001000177882 */ /* 0x000fe20000000000 */
[----:B------:R-:W-:Y:S01]  /*2cd0*/  UMOV UR20, 0x0 ;  /* 0x0000000000147882 */ /* 0x000fe20000000000 */
[----:B------:R-:W-:Y:S01]  /*2ce0*/  UMOV UR21, 0x4400010 ;  /* 0x0440001000157882 */ /* 0x000fe20000000000 */
[----:B--2---:R-:W-:Y:S01]  /*2cf0*/  ULEA UR6, UR6, UR4, 0x18 ;  /* 0x0000000406067291 */ /* 0x004fe2000f8ec0ff */
[----:B------:R-:W2:Y:S03]  /*2d00*/  LDCU UR4, c[0x0][0x38c] ;  /* 0x00007180ff0477ac */ /* 0x000ea60008000800 */
[----:B------:R-:W-:-:S02]  /*2d10*/  UIADD3 UR11, UPT, UPT, UR6, 0x8800, URZ ;  /* 0x00008800060b7890 */ /* 0x000fc4000fffe0ff */
[----:B----4-:R-:W-:-:S03]  /*2d20*/  UIADD3 UR7, UPT, UPT, UR7, 0x1f, URZ ;  /* 0x0000001f07077890 */ /* 0x010fc6000fffe0ff */
[----:B-1----:R-:W1:Y:S01]  /*2d30*/  LDS R0, [UR6+0x130] ;  /* 0x00013006ff007984 */ /* 0x002e620008000800 */
[----:B------:R-:W-:Y:S02]  /*2d40*/  UIADD3 UR12, UPT, UPT, UR6, 0xb800, URZ ;  /* 0x0000b800060c7890 */ /* 0x000fe4000fffe0ff */
[----:B------:R-:W-:Y:S02]  /*2d50*/  USHF.R.S32.HI UR5, URZ, 0x1f, UR7 ;  /* 0x0000001fff057899 */ /* 0x000fe40008011407 */
[----:B------:R-:W-:Y:S02]  /*2d60*/  USHF.R.U32.HI UR11, URZ, 0x4, UR11 ;  /* 0x00000004ff0b7899 */ /* 0x000fe4000801160b */
[----:B------:R-:W-:Y:S02]  /*2d70*/  ULEA.HI UR5, UR5, UR7, URZ, 0x5 ;  /* 0x0000000705057291 */ /* 0x000fe4000f8f28ff */
[----:B------:R-:W-:Y:S02]  /*2d80*/  USHF.R.U32.HI UR12, URZ, 0x4, UR12 ;  /* 0x00000004ff0c7899 */ /* 0x000fe4000801160c */
[----:B------:R-:W-:-:S02]  /*2d90*/  USHF.R.S32.HI UR5, URZ, 0x5, UR5 ;  /* 0x00000005ff057899 */ /* 0x000fc40008011405 */
[----:B------:R-:W-:Y:S02]  /*2da0*/  ULOP3.LUT UR11, UR11, 0x3fff, URZ, 0xc0, !UPT ;  /* 0x00003fff0b0b7892 */ /* 0x000fe4000f8ec0ff */
[----:B------:R-:W-:Y:S02]  /*2db0*/  UISETP.LT.AND UP0, UPT, UR5, 0x1, UPT ;  /* 0x000000010500788c */ /* 0x000fe4000bf01270 */
[----:B------:R-:W-:Y:S02]  /*2dc0*/  ULOP3.LUT UR12, UR12, 0x3fff, URZ, 0xc0, !UPT ;  /* 0x00003fff0c0c7892 */ /* 0x000fe4000f8ec0ff */
[----:B------:R-:W-:Y:S02]  /*2dd0*/  USEL UR10, UR5, 0x1, !UP0 ;  /* 0x00000001050a7887 */ /* 0x000fe4000c000000 */
[----:B------:R-:W-:Y:S02]  /*2de0*/  ULOP3.LUT UR11, UR11, 0x10000, URZ, 0xfc, !UPT ;  /* 0x000100000b0b7892 */ /* 0x000fe4000f8efcff */
[----:B------:R-:W-:-:S02]  /*2df0*/  ULOP3.LUT UR12, UR12, 0x10000, URZ, 0xfc, !UPT ;  /* 0x000100000c0c7892 */ /* 0x000fc4000f8efcff */
[----:B------:R-:W-:Y:S02]  /*2e00*/  UIADD3 UR10, UPT, UPT, -UR10, URZ, URZ ;  /* 0x000000ff0a0a7290 */ /* 0x000fe4000fffe1ff */
[----:B--2---:R-:W-:Y:S01]  /*2e10*/  UISETP.GE.AND UP3, UPT, UR4, 0x1, UPT ;  /* 0x000000010400788c */ /* 0x004fe2000bf66270 */
[----:B-1----:R-:W-:-:S15]  /*2e20*/  R2UR UR19, R0 ;  /* 0x00000000001372ca */ /* 0x002fde00000e0000 */
.L_x_58:
[----:B------:R-:W-:Y:S02]  /*2e30*/  LEA R0, R10, UR6, 0x3 ;  /* 0x000000060a007c11 */ /* 0x000fe4000f8e18ff */
[----:B------:R-:W-:Y:S02]  /*2e40*/  SHF.L.U32 R2, R9, 0x1f, RZ ;  /* 0x0000001f09027819 */ /* 0x000fe400000006ff */
[----:B------:R-:W-:Y:S01]  /*2e50*/  PLOP3.LUT P0, PT, PT, PT, UP3, 0x80, 0x8 ;  /* 0x000000000008781c */ /* 0x000fe20003f0f038 */
[----:B------:R-:W-:Y:S01]  /*2e60*/  VIADD R3, R0, 0x90 ;  /* 0x0000009000037836 */ /* 0x000fe20000000000 */
[----:B-1----:R-:W1:Y:S02]  /*2e70*/  SYNCS.PHASECHK.TRANS64.TRYWAIT P1, [R0+URZ+0x80], R2 ;  /* 0x00008002000075a7 */ /* 0x002e6400080211ff */
[----:B-1--4-:R-:W-:Y:S09]  /*2e80*/  @!P1 BRA `(.L_x_52) ;  /* 0x0000006000709947 */ /* 0x012ff20003800000 */
.L_x_143:
[----:B------:R-:W-:Y:S01]  /*2e90*/  LEA R4, R10, UR6, 0x4 ;  /* 0x000000060a047c11 */ /* 0x000fe2000f8e20ff */
[----:B------:R-:W-:Y:S01]  /*2ea0*/  @UP3 ULEA UR4, UR17, UR6, 0x3 ;  /* 0x0000000611043291 */ /* 0x000fe2000f8e18ff */
[----:B------:R-:W-:Y:S01]  /*2eb0*/  PLOP3.LUT P2, PT, PT, PT, PT, 0x80, 0x8 ;  /* 0x000000000008781c */ /* 0x000fe20003f4f070 */
[----:B------:R-:W-:Y:S01]  /*2ec0*/  ULEA UR8, UR18, UR6, 0x3 ;  /* 0x0000000612087291 */ /* 0x000fe2000f8e18ff */
[----:B------:R-:W-:Y:S02]  /*2ed0*/  PRMT R3, RZ, 0x654, R3 ;  /* 0x00000654ff037816 */ /* 0x000fe40000000003 */
[----:B------:R-:W2:Y:S01]  /*2ee0*/  LDS.128 R4, [R4+0x110] ;  /* 0x0001100004047984 */ /* 0x000ea20000000c00 */
[----:B-1----:R-:W-:Y:S02]  /*2ef0*/  @P0 SHF.L.U32 R2, R8, 0x1f, RZ ;  /* 0x0000001f08020819 */ /* 0x002fe400000006ff */
[----:B------:R-:W-:Y:S01]  /*2f00*/  SHF.L.U32 R0, R11, 0x1f, RZ ;  /* 0x0000001f0b007819 */ /* 0x000fe200000006ff */
[----:B------:R-:W-:Y:S01]  /*2f10*/  @!PT LDS RZ, [RZ] ;  /* 0x00000000fffff984 */ /* 0x000fe20000000800 */
[----:B------:R-:W-:Y:S01]  /*2f20*/  @!PT LDS RZ, [RZ] ;  /* 0x00000000fffff984 */ /* 0x000fe20000000800 */
[----:B------:R-:W-:Y:S01]  /*2f30*/  @!PT LDS RZ, [RZ] ;  /* 0x00000000fffff984 */ /* 0x000fe20000000800 */
[----:B------:R-:W-:Y:S01]  /*2f40*/  @!PT LDS RZ, [RZ] ;  /* 0x00000000fffff984 */ /* 0x000fe20000000800 */
[----:B------:R1:W-:Y:S06]  /*2f50*/  MEMBAR.ALL.CTA ;  /* 0x0000000000007992 */ /* 0x0003ec0000008000 */
[----:B-1----:R-:W1:Y:S02]  /*2f60*/  FENCE.VIEW.ASYNC.S ;  /* 0x00000000000073c6 */ /* 0x002e640000000000 */
[----:B-1----:R1:W-:Y:S01]  /*2f70*/  SYNCS.ARRIVE.TRANS64.RED.A1T0 RZ, [R3+URZ], RZ ;  /* 0x000000ff03ff79a7 */ /* 0x0023e200081004ff */
[----:B------:R1:W4:Y:S01]  /*2f80*/  @P0 SYNCS.PHASECHK.TRANS64.TRYWAIT P2, [UR4], R2 ;  /* 0x00000002ff0005a7 */ /* 0x0003220008041104 */
[----:B------:R-:W-:Y:S01]  /*2f90*/  ULEA.HI UR4, UR18, UR18, URZ, 0x1 ;  /* 0x0000001212047291 */ /* 0x000fe2000f8f08ff */
[----:B--2---:R-:W-:-:S03]  /*2fa0*/  LOP3.LUT P1, RZ, R6, 0x1, RZ, 0xc0, !PT ;  /* 0x0000000106ff7812 */ /* 0x004fc6000782c0ff */
[----:B------:R-:W-:Y:S02]  /*2fb0*/  USHF.L.U32 UR9, UR4, 0x7, URZ ;  /* 0x0000000704097899 */ /* 0x000fe400080006ff */
[----:B------:R-:W-:Y:S02]  /*2fc0*/  ULOP3.LUT UR4, UR4, 0xffe, URZ, 0xc0, !UPT ;  /* 0x00000ffe04047892 */ /* 0x000fe4000f8ec0ff */
[----:B------:R-:W-:Y:S02]  /*2fd0*/  ULOP3.LUT UR9, UR9, 0xffffff00, URZ, 0xc0, !UPT ;  /* 0xffffff0009097892 */ /* 0x000fe4000f8ec0ff */
[----:B------:R-:W-:Y:S02]  /*2fe0*/  UIADD3 UR4, UPT, UPT, -UR4, UR18, URZ ;  /* 0x0000001204047290 */ /* 0x000fe4000fffe1ff */
[----:B------:R-:W-:Y:S01]  /*2ff0*/  UIADD3 UR9, UPT, UPT, UR19, UR9, URZ ;  /* 0x0000000913097290 */ /* 0x000fe2000fffe0ff */
[----:B------:R-:W2:Y:S03]  /*3000*/  SYNCS.PHASECHK.TRANS64.TRYWAIT P0, [UR8+0xc0], R0 ;  /* 0x0000c000ff0075a7 */ /* 0x000ea60008001108 */
[----:B------:R-:W-:Y:S01]  /*3010*/  ULEA UR9, UR4, UR9, 0x14 ;  /* 0x0000000904097291 */ /* 0x000fe2000f8ea0ff */
[----:B-12-4-:R-:W-:Y:S11]  /*3020*/  @!P0 BRA `(.L_x_53) ;  /* 0x00000060001c8947 */ /* 0x016ff60003800000 */
.L_x_145:
[----:B------:R-:W-:Y:S01]  /*3030*/  IADD3 R10, PT, PT, R10, 0x1, RZ ;  /* 0x000000010a0a7810 */ /* 0x000fe20007ffe0ff */
[----:B------:R-:W-:Y:S06]  /*3040*/  BRA.U !UP3, `(.L_x_54) ;  /* 0x000000010b987547 */ /* 0x000fec000b800000 */
[----:B------:R-:W-:Y:S01]  /*3050*/  UPLOP3.LUT UP4, UPT, UPT, UPT, UPT, 0x40, 0x4 ;  /* 0x000000000004789c */ /* 0x000fe20003f8e870 */
[----:B------:R-:W-:Y:S01]  /*3060*/  UMOV UR16, UR10 ;  /* 0x0000000a00107c82 */ /* 0x000fe20008000000 */
[----:B------:R-:W-:Y:S01]  /*3070*/  UMOV UR15, UR5 ;  /* 0x00000005000f7c82 */ /* 0x000fe20008000000 */
[----:B------:R-:W-:-:S08]  /*3080*/  UMOV UR14, UR17 ;  /* 0x00000011000e7c82 */ /* 0x000fd00008000000 */
.L_x_57:
[----:B------:R-:W-:Y:S02]  /*3090*/  UIADD3 UR16, UPT, UPT, UR16, 0x1, URZ ;  /* 0x0000000110107890 */ /* 0x000fe4000fffe0ff */
[----:B--2---:R-:W-:Y:S02]  /*30a0*/  ULEA UR7, UR14, UR6, 0x3 ;  /* 0x000000060e077291 */ /* 0x004fe4000f8e18ff */
[----:B------:R-:W-:Y:S01]  /*30b0*/  UISETP.NE.AND UP0, UPT, UR16, URZ, UPT ;  /* 0x000000ff1000728c */ /* 0x000fe2000bf05270 */
[----:B----4-:R-:W-:Y:S10]  /*30c0*/  @P2 BRA `(.L_x_55) ;  /* 0x00000000000c2947 */ /* 0x010ff40003800000 */
[----:B-1----:R-:W-:Y:S04]  /*30d0*/  SHF.L.U32 R2, R8, 0x1f, RZ ;  /* 0x0000001f08027819 */ /* 0x002fe800000006ff */
[----:B------:R-:W1:Y:S02]  /*30e0*/  SYNCS.PHASECHK.TRANS64.TRYWAIT P0, [UR7], R2 ;  /* 0x00000002ff0075a7 */ /* 0x000e640008001107 */
[----:B-1----:R-:W-:Y:S05]  /*30f0*/  @!P0 BRA `(.L_x_56) ;  /* 0x0000006000008947 */ /* 0x002fea0003800000 */
.L_x_55:
[----:B------:R-:W-:Y:S01]  /*3100*/  UISETP.NE.AND UP1, UPT, UR15, 0x1, UPT ;  /* 0x000000010f00788c */ /* 0x000fe2000bf25270 */
[----:B------:R-:W-:Y:S01]  /*3110*/  PLOP3.LUT P2, PT, PT, PT, PT, 0x80, 0x8 ;  /* 0x000000000008781c */ /* 0x000fe20003f4f070 */
[----:B------:R-:W-:Y:S02]  /*3120*/  UIADD3 UR17, UPT, UPT, UR14, 0x1, URZ ;  /* 0x000000010e117890 */ /* 0x000fe4000fffe0ff */
[----:B------:R-:W-:Y:S02]  /*3130*/  ULEA UR24, UR14, UR12, 0xa ;  /* 0x0000000c0e187291 */ /* 0x000fe4000f8e50ff */
[----:B------:R-:W-:Y:S01]  /*3140*/  UISETP.NE.AND UP2, UPT, UR17, 0x3, UPT ;  /* 0x000000031100788c */ /* 0x000fe2000bf45270 */
[----:B------:R-:W-:Y:S01]  /*3150*/  PLOP3.LUT P0, PT, PT, PT, UP1, 0x80, 0x8 ;  /* 0x000000000008781c */ /* 0x000fe20003f0f018 */
[----:B------:R-:W-:Y:S02]  /*3160*/  ULEA UR26, UR14, UR11, 0x8 ;  /* 0x0000000b0e1a7291 */ /* 0x000fe4000f8e40ff */
[----:B------:R-:W-:Y:S02]  /*3170*/  USEL UR13, URZ, 0x1, UP2 ;  /* 0x00000001ff0d7887 */ /* 0x000fe40009000000 */
[----:B------:R-:W-:Y:S02]  /*3180*/  USEL UR17, UR17, URZ, UP2 ;  /* 0x000000ff11117287 */ /* 0x000fe40009000000 */
[----:B------:R-:W-:Y:S02]  /*3190*/  UIADD3 UR30, UPT, UPT, UR24, 0x2, URZ ;  /* 0x00000002181e7890 */ /* 0x000fe4000fffe0ff */
[----:B------:R-:W-:Y:S01]  /*31a0*/  @UP1 ULEA UR4, UR17, UR6, 0x3 ;  /* 0x0000000611041291 */ /* 0x000fe2000f8e18ff */
[----:B------:R-:W-:Y:S01]  /*31b0*/  LOP3.LUT R8, R8, UR13, RZ, 0x3c, !PT ;  /* 0x0000000d08087c12 */ /* 0x000fe2000f8e3cff */
[----:B------:R-:W-:Y:S02]  /*31c0*/  UIADD3 UR28, UPT, UPT, UR26, 0x2, URZ ;  /* 0x000000021a1c7890 */ /* 0x000fe4000fffe0ff */
[----:B------:R-:W-:Y:S01]  /*31d0*/  UIADD3 UR7, UPT, UPT, UR7, 0x18, URZ ;  /* 0x0000001807077890 */ /* 0x000fe2000fffe0ff */
[----:B-1----:R-:W-:Y:S01]  /*31e0*/  @P0 SHF.L.U32 R0, R8, 0x1f, RZ ;  /* 0x0000001f08000819 */ /* 0x002fe200000006ff */
[----:B------:R-:W-:Y:S01]  /*31f0*/  UMOV UR25, 0x80004020 ;  /* 0x8000402000197882 */ /* 0x000fe20000000000 */
[----:B------:R-:W-:Y:S01]  /*3200*/  UMOV UR27, 0x80004020 ;  /* 0x80004020001b7882 */ /* 0x000fe20000000000 */
[----:B------:R-:W-:Y:S01]  /*3210*/  UMOV UR31, 0x80004020 ;  /* 0x80004020001f7882 */ /* 0x000fe20000000000 */
[----:B------:R2:W4:Y:S01]  /*3220*/  @P0 SYNCS.PHASECHK.TRANS64.TRYWAIT P2, [UR4], R0 ;  /* 0x00000000ff0005a7 */ /* 0x0005220008041104 */
[----:B------:R-:W-:Y:S01]  /*3230*/  UIADD3 UR15, UPT, UPT, UR15, -0x1, URZ ;  /* 0xffffffff0f0f7890 */ /* 0x000fe2000fffe0ff */
[----:B------:R2:W-:Y:S01]  /*3240*/  UTCHMMA gdesc[UR26], gdesc[UR24], tmem[UR9], tmem[UR22], idesc[UR23], UP4 ;  /* 0x00ff16181a0075ea */ /* 0x0005e2000a000009 */
[----:B------:R-:W-:Y:S01]  /*3250*/  UPLOP3.LUT UP4, UPT, UPT, UPT, UPT, 0x80, 0x8 ;  /* 0x000000000008789c */ /* 0x000fe20003f8f070 */
[----:B------:R-:W-:Y:S01]  /*3260*/  UMOV UR29, 0x80004020 ;  /* 0x80004020001d7882 */ /* 0x000fe20000000000 */
[----:B------:R-:W-:Y:S01]  /*3270*/  UMOV UR14, UR17 ;  /* 0x00000011000e7c82 */ /* 0x000fe20008000000 */
[----:B------:R2:W-:Y:S01]  /*3280*/  UTCHMMA gdesc[UR28], gdesc[UR30], tmem[UR9], tmem[UR20], idesc[UR21], UPT ;  /* 0x00ff141e1c0075ea */ /* 0x0005e2000b800009 */
[----:B------:R2:W-:Y:S01]  /*3290*/  UTCBAR [UR7], URZ ;  /* 0x000000ff070073e9 */ /* 0x0005e200080000ff */
[----:B------:R-:W-:Y:S06]  /*32a0*/  BRA.U UP0, `(.L_x_57) ;  /* 0xfffffffd00787547 */ /* 0x000fec000b83ffff */
.L_x_54:
[----:B------:R-:W-:Y:S01]  /*32b0*/  UIADD3 UR18, UPT, UPT, UR18, 0x1, URZ ;  /* 0x0000000112127890 */ /* 0x000fe2000fffe0ff */
[C---:B------:R-:W-:Y:S01]  /*32c0*/  ISETP.NE.AND P0, PT, R10.reuse, 0x2, PT ;  /* 0x000000020a00780c */ /* 0x040fe20003f05270 */
[----:B------:R-:W-:Y:S02]  /*32d0*/  UIADD3 UR8, UPT, UPT, UR8, 0xa0, URZ ;  /* 0x000000a008087890 */ /* 0x000fe4000fffe0ff */
[----:B------:R-:W-:Y:S01]  /*32e0*/  UISETP.NE.AND UP0, UPT, UR18, 0x4, UPT ;  /* 0x000000041200788c */ /* 0x000fe2000bf05270 */
[----:B-12---:R-:W-:Y:S02]  /*32f0*/  SEL R0, RZ, 0x1, P0 ;  /* 0x00000001ff007807 */ /* 0x006fe40000000000 */
[----:B------:R-:W-:Y:S01]  /*3300*/  SEL R10, R10, RZ, P0 ;  /* 0x000000ff0a0a7207 */ /* 0x000fe20000000000 */
[----:B------:R-:W-:Y:S01]  /*3310*/  USEL UR4, URZ, 0x1, UP0 ;  /* 0x00000001ff047887 */ /* 0x000fe20008000000 */
[----:B------:R-:W-:Y:S01]  /*3320*/  LOP3.LUT R9, R9, R0, RZ, 0x3c, !PT ;  /* 0x0000000009097212 */ /* 0x000fe200078e3cff */
[----:B------:R-:W-:Y:S01]  /*3330*/  USEL UR18, UR18, URZ, UP0 ;  /* 0x000000ff12127287 */ /* 0x000fe20008000000 */
[----:B------:R1:W-:Y:S03]  /*3340*/  UTCBAR [UR8], URZ ;  /* 0x000000ff080073e9 */ /* 0x0003e600080000ff */
[----:B------:R-:W-:Y:S01]  /*3350*/  LOP3.LUT R11, R11, UR4, RZ, 0x3c, !PT ;  /* 0x000000040b0b7c12 */ /* 0x000fe2000f8e3cff */
[----:B------:R-:W-:Y:S07]  /*3360*/  @P1 BRA `(.L_x_58) ;  /* 0xfffffff800b01947 */ /* 0x000fee000383ffff */
[----:B------:R-:W2:Y:S01]  /*3370*/  S2UR UR4, SR_CgaCtaId ;  /* 0x00000000000479c3 */ /* 0x000ea20000008800 */
[----:B------:R-:W-:Y:S01]  /*3380*/  ELECT P0, URZ, PT ;  /* 0x0000000000ff782f */ /* 0x000fe20003800000 */
[----:B------:R-:W-:Y:S01]  /*3390*/  IMAD.MOV.U32 R0, RZ, RZ, 0x1 ;  /* 0x00000001ff007424 */ /* 0x000fe200078e00ff */
[----:B------:R-:W-:Y:S01]  /*33a0*/  UIADD3 UR6, UPT, UPT, UR6, 0xc0, URZ ;  /* 0x000000c006067890 */ /* 0x000fe2000fffe0ff */
[----:B------:R-:W-:Y:S01]  /*33b0*/  SHF.L.U32 R2, R11, 0x1f, RZ ;  /* 0x0000001f0b027819 */ /* 0x000fe200000006ff */
[----:B------:R-:W-:-:S03]  /*33c0*/  UMOV UR5, 0x40 ;  /* 0x0000004000057882 */ /* 0x000fc60000000000 */
[----:B------:R-:W-:Y:S01]  /*33d0*/  UVIRTCOUNT.DEALLOC.SMPOOL 0x80 ;  /* 0x000000800000784c */ /* 0x000fe20000000000 */
[----:B--2---:R-:W-:Y:S02]  /*33e0*/  ULEA UR4, UR4, UR5, 0x18 ;  /* 0x0000000504047291 */ /* 0x004fe4000f8ec0ff */
[----:B------:R-:W-:-:S07]  /*33f0*/  ULEA UR5, UR18, UR6, 0x3 ;  /* 0x0000000612057291 */ /* 0x000fce000f8e18ff */
[----:B------:R2:W-:Y:S02]  /*3400*/  @P0 STS.U8 [UR4+0x1c], R0 ;  /* 0x00001c00ff000988 */ /* 0x0005e40008000004 */
[----:B------:R-:W3:Y:S02]  /*3410*/  SYNCS.PHASECHK.TRANS64.TRYWAIT P0, [UR5], R2 ;  /* 0x00000002ff0075a7 */ /* 0x000ee40008001105 */
[----:B--23--:R-:W-:Y:S05]  /*3420*/  @!P0 BRA `(.L_x_59) ;  /* 0x0000005c004c8947 */ /* 0x00cfea0003800000 */
.L_x_148:
[----:B------:R-:W-:-:S04]  /*3430*/  UIADD3 UR7, UPT, UPT, UR18, 0x1, URZ ;  /* 0x0000000112077890 */ /* 0x000fc8000fffe0ff */
[----:B------:R-:W-:-:S04]  /*3440*/  UISETP.NE.AND UP0, UPT, UR7, 0x4, UPT ;  /* 0x000000040700788c */ /* 0x000fc8000bf05270 */
[----:B-1----:R-:W-:Y:S02]  /*3450*/  USEL UR8, URZ, 0x1, UP0 ;  /* 0x00000001ff087887 */ /* 0x002fe40008000000 */
[----:B------:R-:W-:-:S04]  /*3460*/  USEL UR7, UR7, URZ, UP0 ;  /* 0x000000ff07077287 */ /* 0x000fc80008000000 */
[----:B------:R-:W-:Y:S01]  /*3470*/  ULEA UR5, UR7, UR6, 0x3 ;  /* 0x0000000607057291 */ /* 0x000fe2000f8e18ff */
[----:B--2---:R-:W-:-:S04]  /*3480*/  LOP3.LUT R2, R11, UR8, RZ, 0x3c, !PT ;  /* 0x000000080b027c12 */ /* 0x004fc8000f8e3cff */
[----:B------:R-:W-:-:S04]  /*3490*/  SHF.L.U32 R3, R2, 0x1f, RZ ;  /* 0x0000001f02037819 */ /* 0x000fc800000006ff */
[----:B------:R-:W1:Y:S02]  /*34a0*/  SYNCS.PHASECHK.TRANS64.TRYWAIT P0, [UR5], R3 ;  /* 0x00000003ff0075a7 */ /* 0x000e640008001105 */
[----:B-1----:R-:W-:Y:S05]  /*34b0*/  @!P0 BRA `(.L_x_60) ;  /* 0x0000005c00408947 */ /* 0x002fea0003800000 */
.L_x_150:
        /* <DEDUP_REMOVED lines=9> */
.L_x_152:
[----:B------:R-:W-:-:S04]  /*3550*/  UIADD3 UR7, UPT, UPT, UR7, 0x1, URZ ;  /* 0x0000000107077890 */ /* 0x000fc8000fffe0ff */
[----:B------:R-:W-:-:S04]  /*3560*/  UISETP.NE.AND UP0, UPT, UR7, 0x4, UPT ;  /* 0x000000040700788c */ /* 0x000fc8000bf05270 */
[----:B------:R-:W-:Y:S02]  /*3570*/  USEL UR5, URZ, 0x1, UP0 ;  /* 0x00000001ff057887 */ /* 0x000fe40008000000 */
[----:B------:R-:W-:-:S04]  /*3580*/  USEL UR7, UR7, URZ, UP0 ;  /* 0x000000ff07077287 */ /* 0x000fc80008000000 */
[----:B------:R-:W-:Y:S01]  /*3590*/  ULEA UR7, UR7, UR6, 0x3 ;  /* 0x0000000607077291 */ /* 0x000fe2000f8e18ff */
[----:B------:R-:W-:-:S04]  /*35a0*/  LOP3.LUT R2, R2, UR5, RZ, 0x3c, !PT ;  /* 0x0000000502027c12 */ /* 0x000fc8000f8e3cff */
[----:B------:R-:W-:-:S04]  /*35b0*/  SHF.L.U32 R2, R2, 0x1f, RZ ;  /* 0x0000001f02027819 */ /* 0x000fc800000006ff */
[----:B------:R-:W2:Y:S02]  /*35c0*/  SYNCS.PHASECHK.TRANS64.TRYWAIT P0, [UR7], R2 ;  /* 0x00000002ff0075a7 */ /* 0x000ea40008001107 */
[----:B--2---:R-:W-:Y:S05]  /*35d0*/  @!P0 BRA `(.L_x_62) ;  /* 0x0000005c00288947 */ /* 0x004fea0003800000 */
.L_x_154:
[----:B------:R-:W-:Y:S01]  /*35e0*/  NOP ;  /* 0x0000000000007918 */ /* 0x000fe20000000000 */
[----:B-1----:R-:W1:Y:S01]  /*35f0*/  LDS R0, [UR4+0x14] ;  /* 0x00001404ff007984 */ /* 0x002e620008000800 */
[----:B------:R-:W-:Y:S01]  /*3600*/  ULOP3.LUT UR6, UR19, 0xffff, URZ, 0xc0, !UPT ;  /* 0x0000ffff13067892 */ /* 0x000fe2000f8ec0ff */
[----:B------:R-:W-:Y:S01]  /*3610*/  UMOV UR8, 0xffff ;  /* 0x0000ffff00087882 */ /* 0x000fe20000000000 */
[----:B------:R-:W-:Y:S02]  /*3620*/  UMOV UR5, 0x1 ;  /* 0x0000000100057882 */ /* 0x000fe40000000000 */
[----:B------:R-:W-:-:S04]  /*3630*/  USHF.R.U32.HI UR6, URZ, 0x5, UR6 ;  /* 0x00000005ff067899 */ /* 0x000fc80008011606 */
[----:B------:R-:W-:Y:S02]  /*3640*/  USHF.L.U32 UR8, UR8, UR6, URZ ;  /* 0x0000000608087299 */ /* 0x000fe400080006ff */
[----:B------:R-:W-:-:S04]  /*3650*/  USHF.L.U32 UR5, UR5, UR6, URZ ;  /* 0x0000000605057299 */ /* 0x000fc800080006ff */
[----:B-1----:R-:W-:-:S04]  /*3660*/  LOP3.LUT R0, R0, UR8, RZ, 0xc0, !PT ;  /* 0x0000000800007c12 */ /* 0x002fc8000f8ec0ff */
[----:B------:R-:W-:-:S13]  /*3670*/  ISETP.NE.AND P0, PT, R0, UR8, PT ;  /* 0x0000000800007c0c */ /* 0x000fda000bf05270 */
[----:B------:R-:W-:Y:S05]  /*3680*/  @P0 BRA `(.L_x_63) ;  /* 0x0000000000580947 */ /* 0x000fea0003800000 */
[----:B------:R-:W1:Y:S02]  /*3690*/  LDS R0, [UR4+0x18] ;  /* 0x00001804ff007984 */ /* 0x000e640008000800 */
[----:B-1----:R-:W-:-:S04]  /*36a0*/  LOP3.LUT R0, R0, UR5, RZ, 0xc0, !PT ;  /* 0x0000000500007c12 */ /* 0x002fc8000f8ec0ff */
[----:B------:R-:W-:-:S13]  /*36b0*/  ISETP.NE.AND P0, PT, R0, UR5, PT ;  /* 0x0000000500007c0c */ /* 0x000fda000bf05270 */
[----:B------:R-:W-:Y:S05]  /*36c0*/  @P0 BRA `(.L_x_64) ;  /* 0x00000000003c0947 */ /* 0x000fea0003800000 */
[----:B------:R-:W1:Y:S01]  /*36d0*/  S2R R2, SR_LANEID ;  /* 0x0000000000027919 */ /* 0x000e620000000000 */
[----:B------:R-:W-:Y:S01]  /*36e0*/  ULOP3.LUT UR8, URZ, UR8, URZ, 0x33, !UPT ;  /* 0x00000008ff087292 */ /* 0x000fe2000f8e33ff */
[----:B------:R-:W-:Y:S02]  /*36f0*/  VOTEU.ANY UR7, UPT, PT ;  /* 0x0000000000077886 */ /* 0x000fe400038e0100 */
[----:B------:R-:W-:-:S03]  /*3700*/  UFLO.U32 UR7, UR7 ;  /* 0x00000007000772bd */ /* 0x000fc600080e0000 */
[----:B------:R-:W-:-:S04]  /*3710*/  IMAD.U32 R0, RZ, RZ, UR8 ;  /* 0x00000008ff007e24 */ /* 0x000fc8000f8e00ff */
[----:B------:R2:W3:Y:S02]  /*3720*/  REDUX UR6, R0 ;  /* 0x00000000000673c4 */ /* 0x0004e40000000000 */
[----:B------:R1:W-:Y:S02]  /*3730*/  UTCATOMSWS.AND URZ, UR8 ;  /* 0x0000000800ff79e3 */ /* 0x0003e40008000000 */
[----:B-1----:R-:W-:Y:S02]  /*3740*/  ISETP.EQ.U32.AND P0, PT, R2, UR7, PT ;  /* 0x0000000702007c0c */ /* 0x002fe4000bf02070 */
[----:B--2---:R-:W-:Y:S02]  /*3750*/  LOP3.LUT R0, RZ, UR5, RZ, 0x33, !PT ;  /* 0x00000005ff007c12 */ /* 0x004fe4000f8e33ff */
[----:B---3--:R-:W-:Y:S02]  /*3760*/  MOV R2, UR6 ;  /* 0x0000000600027c02 */ /* 0x008fe40008000f00 */
[----:B------:R-:W1:Y:S07]  /*3770*/  REDUX UR5, R0 ;  /* 0x00000000000573c4 */ /* 0x000e6e0000000000 */
[----:B------:R2:W-:Y:S01]  /*3780*/  @P0 ATOMS.AND RZ, [UR4+0x14], R2 ;  /* 0x00001402ffff098c */ /* 0x0005e2000a800004 */
[----:B-1----:R-:W-:-:S05]  /*3790*/  IMAD.U32 R0, RZ, RZ, UR5 ;  /* 0x00000005ff007e24 */ /* 0x002fca000f8e00ff */
[----:B------:R2:W-:Y:S01]  /*37a0*/  @P0 ATOMS.AND RZ, [UR4+0x18], R0 ;  /* 0x00001800ffff098c */ /* 0x0005e2000a800004 */
[----:B------:R-:W-:Y:S05]  /*37b0*/  BRA `(.L_x_65) ;  /* 0x0000000000147947 */ /* 0x000fea0003800000 */
.L_x_64:
[----:B------:R-:W-:Y:S02]  /*37c0*/  MOV R2, 0x37e0 ;  /* 0x000037e000027802 */ /* 0x000fe40000000f00 */
[----:B----45:R-:W-:Y:S05]  /*37d0*/  CALL.REL.NOINC `($__internal_0_$__cuda_sm10x_tcgen05_guardrail_trap_col_being_dealloced_not_returned_by_alloc) ;  /* 0x0000006000107944 */ /* 0x030fea0003c00000 */
[----:B------:R-:W-:Y:S05]  /*37e0*/  BRA `(.L_x_65) ;  /* 0x0000000000087947 */ /* 0x000fea0003800000 */
.L_x_63:
[----:B------:R-:W-:Y:S02]  /*37f0*/  MOV R2, 0x3810 ;  /* 0x0000381000027802 */ /* 0x000fe40000000f00 */
[----:B----45:R-:W-:Y:S05]  /*3800*/  CALL.REL.NOINC `($__internal_2_$__cuda_sm10x_tcgen05_guardrail_trap_unallocated_columns_being_dealloced) ;  /* 0x00000060001c7944 */ /* 0x030fea0003c00000 */
.L_x_65:
[----:B------:R-:W-:Y:S01]  /*3810*/  NOP ;  /* 0x0000000000007918 */ /* 0x000fe20000000000 */
[----:B------:R-:W-:Y:S05]  /*3820*/  EXIT ;  /* 0x000000000000794d */ /* 0x000fea0003800000 */
.L_x_47:
[----:B------:R-:W-:-:S09]  /*3830*/  UISETP.NE.OR UP2, UPT, UR8, 0x3, !UP2 ;  /* 0x000000030800788c */ /* 0x000fd2000d745670 */
[----:B------:R-:W-:Y:S05]  /*3840*/  BRA.U UP2, `(.L_x_66) ;  /* 0x0000001102087547 */ /* 0x000fea000b800000 */
[----:B------:R-:W1:Y:S01]  /*3850*/  LDC R0, c[0x0][0xb30] ;  /* 0x0002cc00ff007b82 */ /* 0x000e620000000800 */
[----:B------:R-:W2:Y:S01]  /*3860*/  LDCU.64 UR8, c[0x0][0x888] ;  /* 0x00011100ff0877ac */ /* 0x000ea20008000a00 */
[----:B------:R-:W-:Y:S02]  /*3870*/  HFMA2 R27, -RZ, RZ, 0, 0 ;  /* 0x00000000ff1b7431 */ /* 0x000fe400000001ff */
[----:B------:R-:W-:Y:S01]  /*3880*/  IMAD.MOV.U32 R29, RZ, RZ, 0x1 ;  /* 0x00000001ff1d7424 */ /* 0x000fe200078e00ff */
[----:B------:R-:W-:Y:S01]  /*3890*/  MOV R25, 0x2000 ;  /* 0x0000200000197802 */ /* 0x000fe20000000f00 */
[----:B------:R-:W4:Y:S01]  /*38a0*/  LDCU.64 UR4, c[0x0][0x890] ;  /* 0x00011200ff0477ac */ /* 0x000f220008000a00 */
[----:B------:R-:W-:Y:S01]  /*38b0*/  IMAD.MOV.U32 R28, RZ, RZ, RZ ;  /* 0x000000ffff1c7224 */ /* 0x000fe200078e00ff */
[----:B------:R-:W3:Y:S01]  /*38c0*/  LDC R24, c[0x0][0x370] ;  /* 0x0000dc00ff187b82 */ /* 0x000ee20000000800 */
[----:B------:R-:W-:Y:S01]  /*38d0*/  UMOV UR7, 0x400 ;  /* 0x0000040000077882 */ /* 0x000fe20000000000 */
[----:B------:R-:W-:-:S02]  /*38e0*/  UPLOP3.LUT UP1, UPT, UPT, UPT, UPT, 0x40, 0x4 ;  /* 0x000000000004789c */ /* 0x000fc40003f2e870 */
[----:B------:R-:W-:-:S04]  /*38f0*/  ULEA UR7, UR37, UR7, 0x18 ;  /* 0x0000000725077291 */ /* 0x000fc8000f8ec0ff */
[----:B------:R-:W3:Y:S01]  /*3900*/  LDC R3, c[0x0][0xb0c] ;  /* 0x0002c300ff037b82 */ /* 0x000ee20000000800 */
[----:B------:R-:W-:Y:S02]  /*3910*/  UIADD3 UR13, UPT, UPT, UR7, 0x48, URZ ;  /* 0x00000048070d7890 */ /* 0x000fe4000fffe0ff */
[----:B--2---:R-:W-:Y:S02]  /*3920*/  UISETP.NE.U32.AND UP2, UPT, UR8, URZ, UPT ;  /* 0x000000ff0800728c */ /* 0x004fe4000bf45070 */
[----:B------:R-:W-:Y:S02]  /*3930*/  UIADD3 UR33, UPT, UPT, UR7, 0x30, URZ ;  /* 0x0000003007217890 */ /* 0x000fe4000fffe0ff */
[----:B----4-:R-:W-:Y:S01]  /*3940*/  UISETP.NE.U32.AND UP3, UPT, UR4, URZ, UPT ;  /* 0x000000ff0400728c */ /* 0x010fe2000bf65070 */
[----:B------:R-:W2:Y:S01]  /*3950*/  LDC R18, c[0x0][0xb20] ;  /* 0x0002c800ff127b82 */ /* 0x000ea20000000800 */
[----:B-1----:R-:W-:Y:S01]  /*3960*/  ISETP.NE.AND P1, PT, R0, 0x1, PT ;  /* 0x000000010000780c */ /* 0x002fe20003f25270 */
[----:B------:R-:W-:-:S02]  /*3970*/  UISETP.NE.AND.EX UP2, UPT, UR9, URZ, UPT, UP2 ;  /* 0x000000ff0900728c */ /* 0x000fc4000bf45320 */
[----:B------:R-:W-:Y:S02]  /*3980*/  UIADD3 UR25, UPT, UPT, UR7, 0x38, URZ ;  /* 0x0000003807197890 */ /* 0x000fe4000fffe0ff */
[----:B------:R-:W-:Y:S02]  /*3990*/  UIADD3 UR17, UPT, UPT, UR7, 0x40, URZ ;  /* 0x0000004007117890 */ /* 0x000fe4000fffe0ff */
[----:B------:R-:W1:Y:S01]  /*39a0*/  LDC.64 R30, c[0x0][0x348] ;  /* 0x0000d200ff1e7b82 */ /* 0x000e620000000a00 */
[----:B------:R-:W-:Y:S02]  /*39b0*/  UPRMT UR13, UR37, 0x654, UR13 ;  /* 0x00000654250d7896 */ /* 0x000fe4000800000d */
[----:B------:R-:W-:-:S05]  /*39c0*/  UISETP.NE.AND.EX UP3, UPT, UR5, URZ, UPT, UP3 ;  /* 0x000000ff0500728c */ /* 0x000fca000bf65330 */
[----:B------:R-:W4:Y:S08]  /*39d0*/  LDC.64 R16, c[0x0][0xb10] ;  /* 0x0002c400ff107b82 */ /* 0x000f300000000a00 */
[----:B------:R-:W1:Y:S08]  /*39e0*/  LDC.64 R6, c[0x0][0xb18] ;  /* 0x0002c600ff067b82 */ /* 0x000e700000000a00 */
[----:B------:R-:W1:Y:S08]  /*39f0*/  LDC.64 R4, c[0x0][0xb28] ;  /* 0x0002ca00ff047b82 */ /* 0x000e700000000a00 */
[----:B--23--:R-:W1:Y:S02]  /*3a00*/  LDC R19, c[0x0][0x374] ;  /* 0x0000dd00ff137b82 */ /* 0x00ce640000000800 */
.L_x_77:
[C---:B------:R-:W-:Y:S02]  /*3a10*/  LEA R0, R28.reuse, UR7, 0x3 ;  /* 0x000000071c007c11 */ /* 0x040fe4000f8e18ff */
[----:B------:R-:W-:Y:S02]  /*3a20*/  SHF.L.U32 R2, R27, 0x1f, RZ ;  /* 0x0000001f1b027819 */ /* 0x000fe400000006ff */
[----:B------:R-:W-:Y:S02]  /*3a30*/  LEA R20, R28, UR7, 0x4 ;  /* 0x000000071c147c11 */ /* 0x000fe4000f8e20ff */
[----:B--2---:R-:W2:Y:S02]  /*3a40*/  SYNCS.PHASECHK.TRANS64.TRYWAIT P0, [R0+URZ+0x80], R2 ;  /* 0x00008002000075a7 */ /* 0x004ea400080011ff */
[----:B--2---:R-:W-:Y:S05]  /*3a50*/  @!P0 BRA `(.L_x_67) ;  /* 0x0000005800208947 */ /* 0x004fea0003800000 */
.L_x_155:
[----:B------:R-:W-:Y:S01]  /*3a60*/  ISETP.GE.AND P0, PT, R40, 0x1, PT ;  /* 0x000000012800780c */ /* 0x000fe20003f06270 */
[----:B------:R-:W3:Y:S01]  /*3a70*/  LDS.128 R20, [R20+0x110] ;  /* 0x0001100014147984 */ /* 0x000ee20000000c00 */
[----:B--2---:R-:W-:Y:S01]  /*3a80*/  VIADD R0, R0, 0x90 ;  /* 0x0000009000007836 */ /* 0x004fe20000000000 */
[----:B------:R-:W-:Y:S01]  /*3a90*/  @!PT LDS RZ, [RZ] ;  /* 0x00000000fffff984 */ /* 0x000fe20000000800 */
[----:B------:R-:W-:Y:S01]  /*3aa0*/  @!PT LDS RZ, [RZ] ;  /* 0x00000000fffff984 */ /* 0x000fe20000000800 */
[----:B------:R-:W-:Y:S01]  /*3ab0*/  @!PT LDS RZ, [RZ] ;  /* 0x00000000fffff984 */ /* 0x000fe20000000800 */
[----:B------:R-:W-:Y:S01]  /*3ac0*/  @!PT LDS RZ, [RZ] ;  /* 0x00000000fffff984 */ /* 0x000fe20000000800 */
[----:B------:R2:W-:Y:S06]  /*3ad0*/  MEMBAR.ALL.CTA ;  /* 0x0000000000007992 */ /* 0x0005ec0000008000 */
[----:B--2---:R-:W2:Y:S01]  /*3ae0*/  FENCE.VIEW.ASYNC.S ;  /* 0x00000000000073c6 */ /* 0x004ea20000000000 */
[----:B------:R-:W-:Y:S04]  /*3af0*/  PRMT R0, RZ, 0x654, R0 ;  /* 0x00000654ff007816 */ /* 0x000fe80000000000 */
[----:B--2---:R2:W-:Y:S01]  /*3b00*/  SYNCS.ARRIVE.TRANS64.RED.A1T0 RZ, [R0+URZ], RZ ;  /* 0x000000ff00ff79a7 */ /* 0x0045e200081004ff */
[----:B---3--:R-:W-:Y:S11]  /*3b10*/  LOP3.LUT P3, RZ, R22, 0x1, RZ, 0xc0, !PT ;  /* 0x0000000116ff7812 */ /* 0x008ff6000786c0ff */
[----:B------:R-:W-:Y:S02]  /*3b20*/  @!UPT UIADD3 URZ, UPT, UPT, URZ, URZ, URZ ;  /* 0x000000fffffff290 */ /* 0x000fe4000fffe0ff */
[----:B------:R-:W-:Y:S02]  /*3b30*/  @P3 MOV R11, R20 ;  /* 0x00000014000b3202 */ /* 0x000fe40000000f00 */
[----:B------:R-:W-:Y:S01]  /*3b40*/  @P3 LOP3.LUT R10, R21, 0xffff, RZ, 0xc0, !PT ;  /* 0x0000ffff150a3812 */ /* 0x000fe200078ec0ff */
[----:B--2---:R-:W-:Y:S06]  /*3b50*/  @!P0 BRA `(.L_x_68) ;  /* 0x0000000000a48947 */ /* 0x004fec0003800000 */
[-C--:B-1----:R-:W-:Y:S01]  /*3b60*/  IMAD.HI.U32 R0, R19, R7.reuse, RZ ;  /* 0x0000000713007227 */ /* 0x082fe200078e00ff */
[----:B------:R-:W-:Y:S02]  /*3b70*/  ISETP.NE.AND P0, PT, R6, 0x1, PT ;  /* 0x000000010600780c */ /* 0x000fe40003f05270 */
[----:B------:R-:W-:Y:S01]  /*3b80*/  ISETP.NE.AND P2, PT, R40, 0x1, PT ;  /* 0x000000012800780c */ /* 0x000fe20003f45270 */
[----:B----4-:R-:W-:Y:S01]  /*3b90*/  IMAD.HI.U32 R9, R24, R16, RZ ;  /* 0x0000001018097227 */ /* 0x010fe200078e00ff */
[----:B------:R-:W-:Y:S02]  /*3ba0*/  SHF.R.U32.HI R0, RZ, R18, R0 ;  /* 0x00000012ff007219 */ /* 0x000fe40000011600 */
[----:B------:R-:W-:Y:S01]  /*3bb0*/  ISETP.NE.AND P4, PT, R3, 0x1, PT ;  /* 0x000000010300780c */ /* 0x000fe20003f85270 */
[----:B------:R-:W-:Y:S01]  /*3bc0*/  IMAD.HI.U32 R13, R10, R7, RZ ;  /* 0x000000070a0d7227 */ /* 0x000fe200078e00ff */
[----:B------:R-:W-:Y:S02]  /*3bd0*/  SHF.R.U32.HI R9, RZ, R17, R9 ;  /* 0x00000011ff097219 */ /* 0x000fe40000011609 */
[----:B------:R-:W-:Y:S01]  /*3be0*/  SEL R0, R19, R0, !P0 ;  /* 0x0000000013007207 */ /* 0x000fe20004000000 */
[----:B------:R-:W-:Y:S01]  /*3bf0*/  IMAD.HI.U32 R12, R11, R16, RZ ;  /* 0x000000100b0c7227 */ /* 0x000fe200078e00ff */
[----:B------:R-:W-:Y:S03]  /*3c00*/  SEL R9, R24, R9, !P4 ;  /* 0x0000000918097207 */ /* 0x000fe60006000000 */
[-C--:B------:R-:W-:Y:S01]  /*3c10*/  IMAD.HI.U32 R8, R0, R4.reuse, RZ ;  /* 0x0000000400087227 */ /* 0x080fe200078e00ff */
[----:B------:R-:W-:Y:S03]  /*3c20*/  SHF.R.U32.HI R12, RZ, R17, R12 ;  /* 0x00000011ff0c7219 */ /* 0x000fe6000001160c */
[----:B------:R-:W-:Y:S01]  /*3c30*/  IMAD.HI.U32 R2, R9, R4, RZ ;  /* 0x0000000409027227 */ /* 0x000fe200078e00ff */
[-C--:B------:R-:W-:Y:S02]  /*3c40*/  @P2 SHF.R.U32.HI R0, RZ, R5.reuse, R8 ;  /* 0x00000005ff002219 */ /* 0x080fe40000011608 */
[----:B------:R-:W-:Y:S02]  /*3c50*/  SHF.R.U32.HI R8, RZ, R18, R13 ;  /* 0x00000012ff087219 */ /* 0x000fe4000001160d */
[----:B------:R-:W-:Y:S01]  /*3c60*/  @P2 SHF.R.U32.HI R9, RZ, R5, R2 ;  /* 0x00000005ff092219 */ /* 0x000fe20000011602 */
[----:B------:R-:W-:Y:S01]  /*3c70*/  IMAD R0, R40, R0, RZ ;  /* 0x0000000028007224 */ /* 0x000fe200078e02ff */
[----:B------:R-:W-:Y:S02]  /*3c80*/  SEL R8, R10, R8, !P0 ;  /* 0x000000080a087207 */ /* 0x000fe40004000000 */
[----:B------:R-:W-:Y:S01]  /*3c90*/  SEL R2, R11, R12, !P4 ;  /* 0x0000000c0b027207 */ /* 0x000fe20006000000 */
[----:B------:R-:W-:Y:S01]  /*3ca0*/  IMAD R12, R40, R9, RZ ;  /* 0x00000009280c7224 */ /* 0x000fe200078e02ff */
[C---:B------:R-:W-:Y:S01]  /*3cb0*/  ISETP.GE.AND P0, PT, R8.reuse, R0, PT ;  /* 0x000000000800720c */ /* 0x040fe20003f06270 */
[----:B------:R-:W-:Y:S03]  /*3cc0*/  IMAD.HI.U32 R0, R8, R4, RZ ;  /* 0x0000000408007227 */ /* 0x000fe600078e00ff */
[----:B------:R-:W-:Y:S02]  /*3cd0*/  ISETP.GE.OR P0, PT, R2, R12, P0 ;  /* 0x0000000c0200720c */ /* 0x000fe40000706670 */
[-C--:B------:R-:W-:Y:S04]  /*3ce0*/  SHF.R.U32.HI R0, RZ, R5.reuse, R0 ;  /* 0x00000005ff007219 */ /* 0x080fe80000011600 */
[----:B------:R-:W-:Y:S05]  /*3cf0*/  SEL R13, R8, R0, !P2 ;  /* 0x00000000080d7207 */ /* 0x000fea0005000000 */
[----:B------:R-:W-:Y:S02]  /*3d00*/  IMAD.MOV R12, RZ, RZ, -R13 ;  /* 0x000000ffff0c7224 */ /* 0x000fe400078e0a0d */
[----:B------:R-:W-:Y:S04]  /*3d10*/  @!P0 IMAD.HI.U32 R0, R2, R4, RZ ;  /* 0x0000000402008227 */ /* 0x000fe800078e00ff */
[----:B------:R-:W-:Y:S01]  /*3d20*/  IMAD R12, R40, R12, R8 ;  /* 0x0000000c280c7224 */ /* 0x000fe200078e0208 */
[----:B------:R-:W-:Y:S04]  /*3d30*/  @!P0 SHF.R.U32.HI R0, RZ, R5, R0 ;  /* 0x00000005ff008219 */ /* 0x000fe80000011600 */
[----:B------:R-:W-:Y:S04]  /*3d40*/  @!P0 SEL R0, R2, R0, !P2 ;  /* 0x0000000002008207 */ /* 0x000fe80005000000 */
[----:B------:R-:W-:Y:S01]  /*3d50*/  @!P0 IADD3 R13, PT, PT, R13, -R0, RZ ;  /* 0x800000000d0d8210 */ /* 0x000fe20007ffe0ff */
[----:B------:R-:W-:Y:S01]  /*3d60*/  @!P0 IMAD R0, R9, R12, R0 ;  /* 0x0000000c09008224 */ /* 0x000fe200078e0200 */
[----:B------:R-:W-:Y:S01]  /*3d70*/  IADD3 R9, PT, PT, -R8, RZ, RZ ;  /* 0x000000ff08097210 */ /* 0x000fe20007ffe1ff */
[--C-:B------:R-:W-:Y:S02]  /*3d80*/  IMAD.MOV R12, RZ, RZ, -R2.reuse ;  /* 0x000000ffff0c7224 */ /* 0x100fe400078e0a02 */
[----:B------:R-:W-:Y:S02]  /*3d90*/  @!P0 IMAD R8, R13, R40, R2 ;  /* 0x000000280d088224 */ /* 0x000fe400078e0202 */
[----:B------:R-:W-:Y:S02]  /*3da0*/  @!P0 IMAD.MOV.U32 R2, RZ, RZ, R0 ;  /* 0x000000ffff028224 */ /* 0x000fe400078e0000 */
[----:B------:R-:W-:Y:S02]  /*3db0*/  IMAD R11, R3, R12, R11 ;  /* 0x0000000c030b7224 */ /* 0x000fe400078e020b */
[----:B------:R-:W-:Y:S02]  /*3dc0*/  IMAD R10, R6, R9, R10 ;  /* 0x00000009060a7224 */ /* 0x000fe400078e020a */
[----:B------:R-:W-:Y:S02]  /*3dd0*/  IMAD R11, R2, R3, R11 ;  /* 0x00000003020b7224 */ /* 0x000fe400078e020b */
[----:B------:R-:W-:Y:S02]  /*3de0*/  IMAD R10, R8, R6, R10 ;  /* 0x00000006080a7224 */ /* 0x000fe400078e020a */
.L_x_68:
[----:B------:R-:W-:Y:S05]  /*3df0*/  BRA.U UP1, `(.L_x_69) ;  /* 0x0000000101107547 */ /* 0x000fea000b800000 */
[----:B------:R-:W-:Y:S04]  /*3e00*/  MOV R2, UR6 ;  /* 0x0000000600027c02 */ /* 0x000fe80008000f00 */
[----:B------:R-:W-:Y:S04]  /*3e10*/  SHF.L.U32 R2, R2, 0x1f, RZ ;  /* 0x0000001f02027819 */ /* 0x000fe800000006ff */
[----:B------:R-:W2:Y:S02]  /*3e20*/  SYNCS.PHASECHK.TRANS64.TRYWAIT P0, [UR7+0x78], R2 ;  /* 0x00007802ff0075a7 */ /* 0x000ea40008001107 */
[----:B--2---:R-:W-:Y:S05]  /*3e30*/  @!P0 BRA `(.L_x_70) ;  /* 0x00000054003c8947 */ /* 0x004fea0003800000 */
.L_x_69:
[----:B------:R-:W-:Y:S02]  /*3e40*/  R2UR UR35, R15 ;  /* 0x000000000f2372ca */ /* 0x000fe400000e0000 */
[----:B------:R-:W-:Y:S02]  /*3e50*/  R2UR UR34, R14 ;  /* 0x000000000e2272ca */ /* 0x000fe400000e0000 */
[----:B------:R-:W-:Y:S02]  /*3e60*/  ISETP.NE.U32.AND P2, PT, RZ, UR4, PT ;  /* 0x00000004ff007c0c */ /* 0x000fe4000bf45070 */
[----:B------:R-:W-:Y:S02]  /*3e70*/  SHF.L.U32 R14, R29, 0x1f, RZ ;  /* 0x0000001f1d0e7819 */ /* 0x000fe400000006ff */
[----:B------:R-:W-:Y:S05]  /*3e80*/  ISETP.NE.AND.EX P2, PT, RZ, UR5, PT, P2 ;  /* 0x00000005ff007c0c */ /* 0x000fea000bf45320 */
[----:B------:R-:W-:Y:S02]  /*3e90*/  USHF.L.U32 UR35, UR35, 0x6, URZ ;  /* 0x0000000623237899 */ /* 0x000fe400080006ff */
[----:B------:R-:W-:Y:S01]  /*3ea0*/  USHF.L.U32 UR34, UR34, 0x8, URZ ;  /* 0x0000000822227899 */ /* 0x000fe200080006ff */
[----:B------:R-:W-:Y:S11]  /*3eb0*/  BRA.U !UP3, `(.L_x_71) ;  /* 0x000000010b347547 */ /* 0x000ff6000b800000 */
[----:B------:R-:W-:Y:S01]  /*3ec0*/  UPLOP3.LUT UP0, UPT, UPT, UPT, UP2, 0x80, 0x8 ;  /* 0x000000000008789c */ /* 0x000fe20003f0f020 */
[----:B--2---:R-:W-:Y:S02]  /*3ed0*/  HFMA2 R0, -RZ, RZ, 0, 5.9604644775390625e-08 ;  /* 0x00000001ff007431 */ /* 0x004fe400000001ff */
[----:B------:R-:W-:Y:S03]  /*3ee0*/  IMAD.MOV.U32 R88, RZ, RZ, 0x1 ;  /* 0x00000001ff587424 */ /* 0x000fe600078e00ff */
[----:B------:R-:W-:Y:S05]  /*3ef0*/  PLOP3.LUT P0, PT, PT, PT, UP0, 0x80, 0x8 ;  /* 0x000000000008781c */ /* 0x000fea0003f0f008 */
[----:B------:R-:W2:Y:S01]  /*3f00*/  @UP0 LDCU.64 UR10, c[0x0][0x888] ;  /* 0x00011100ff0a07ac */ /* 0x000ea20008000a00 */
[----:B------:R-:W-:Y:S07]  /*3f10*/  @UP0 UIMAD UR8, UR36, UR4, URZ ;  /* 0x00000004240802a4 */ /* 0x000fee000f8e02ff */
[----:B------:R-:W-:Y:S01]  /*3f20*/  @!P0 PRMT R88, R0, 0x7610, R88 ;  /* 0x0000761000588816 */ /* 0x000fe20000000058 */
[----:B--2---:R-:W-:Y:S03]  /*3f30*/  @UP0 UIMAD.WIDE UR10, UR8, 0x4, UR10 ;  /* 0x00000004080a08a5 */ /* 0x004fe6000f8e020a */
[----:B------:R-:W2:Y:S03]  /*3f40*/  @!UP0 LDCU UR8, c[0x0][0x880] ;  /* 0x00011000ff0887ac */ /* 0x000ea60008000800 */
[----:B------:R-:W-:Y:S01]  /*3f50*/  IMAD.U32 R8, RZ, RZ, UR10 ;  /* 0x0000000aff087e24 */ /* 0x000fe2000f8e00ff */
[----:B------:R-:W-:Y:S05]  /*3f60*/  MOV R9, UR11 ;  /* 0x0000000b00097c02 */ /* 0x000fea0008000f00 */
[----:B-----5:R3:W5:Y:S02]  /*3f70*/  @P0 LDG.E R49, desc[UR46][R8.64] ;  /* 0x0000002e08310981 */ /* 0x020764000c1e1900 */
[----:B--23--:R-:W-:Y:S07]  /*3f80*/  @!P0 IMAD.U32 R49, RZ, RZ, UR8 ;  /* 0x00000008ff318e24 */ /* 0x00cfee000f8e00ff */
.L_x_71:
[----:B-----5:R-:W-:Y:S01]  /*3f90*/  @!P2 FSETP.EQ.AND P0, PT, R49, RZ, PT ;  /* 0x000000ff3100a20b */ /* 0x020fe20003f02000 */
[----:B------:R-:W-:Y:S01]  /*3fa0*/  @!UPT UIADD3 URZ, UPT, UPT, URZ, URZ, URZ ;  /* 0x000000fffffff290 */ /* 0x000fe2000fffe0ff */
[----:B------:R-:W-:Y:S11]  /*3fb0*/  @!P2 BRA `(.L_x_72) ;  /* 0x000000000014a947 */ /* 0x000ff60003800000 */
[----:B------:R-:W-:Y:S02]  /*3fc0*/  LOP3.LUT P2, RZ, R88, 0xff, RZ, 0xc0, !PT ;  /* 0x000000ff58ff7812 */ /* 0x000fe4000784c0ff */
[----:B------:R-:W-:Y:S04]  /*3fd0*/  PLOP3.LUT P0, PT, PT, PT, UP0, 0x80, 0x8 ;  /* 0x000000000008781c */ /* 0x000fe80003f0f008 */
[----:B------:R-:W-:Y:S07]  /*3fe0*/  PLOP3.LUT P0, PT, P0, PT, PT, 0x8, 0x80 ;  /* 0x000000000080781c */ /* 0x000fee000070e170 */
[----:B------:R-:W-:Y:S11]  /*3ff0*/  @P2 FSETP.EQ.AND P0, PT, R49, RZ, PT ;  /* 0x000000ff3100220b */ /* 0x000ff60003f02000 */
[----:B------:R-:W-:Y:S02]  /*4000*/  @!UPT UIADD3 URZ, UPT, UPT, URZ, URZ, URZ ;  /* 0x000000fffffff290 */ /* 0x000fe4000fffe0ff */
.L_x_72:
[----:B------:R-:W3:Y:S01]  /*4010*/  SYNCS.PHASECHK.TRANS64.TRYWAIT P2, [UR7+0x50], R14 ;  /* 0x0000500eff0075a7 */ /* 0x000ee20008041107 */
[----:B------:R-:W-:Y:S04]  /*4020*/  ELECT P4, URZ, PT ;  /* 0x0000000000ff782f */ /* 0x000fe80003880000 */
[----:B------:R-:W-:Y:S11]  /*4030*/  PLOP3.LUT P4, PT, P0, P4, PT, 0xf2, 0x2f ;  /* 0x00000000002f781c */ /* 0x000ff60000789e72 */
[----:B------:R-:W-:Y:S02]  /*4040*/  @!UPT UIADD3 URZ, UPT, UPT, URZ, URZ, URZ ;  /* 0x000000fffffff290 */ /* 0x000fe4000fffe0ff */
[----:B-1----:R-:W-:Y:S05]  /*4050*/  @!P4 IADD3 R8, P0, PT, R30, 0x580, RZ ;  /* 0x000005801e08c810 */ /* 0x002fea0007f1e0ff */
[----:B--2---:R-:W-:Y:S01]  /*4060*/  @!P4 IMAD.X R2, RZ, RZ, R31, P0 ;  /* 0x000000ffff02c224 */ /* 0x004fe200000e061f */
[----:B---3--:R-:W-:Y:S07]  /*4070*/  @!P2 BRA `(.L_x_73) ;  /* 0x0000005000c4a947 */ /* 0x008fee0003800000 */
.L_x_158:
[----:B------:R-:W-:Y:S01]  /*4080*/  @!P4 R2UR UR8, R2 ;  /* 0x000000000208c2ca */ /* 0x000fe200000e0000 */
[----:B------:R-:W-:Y:S01]  /*4090*/  VOTEU.ALL UP1, P4 ;  /* 0x0000000000ff7886 */ /* 0x000fe20002020000 */
[----:B------:R-:W-:Y:S01]  /*40a0*/  @!P4 R2UR UR9, R8 ;  /* 0x000000000809c2ca */ /* 0x000fe200000e0000 */
[----:B-1----:R-:W-:Y:S01]  /*40b0*/  @!P4 IMAD.MOV.U32 R0, RZ, RZ, 0x2000 ;  /* 0x00002000ff00c424 */ /* 0x002fe200078e00ff */
[----:B------:R-:W-:Y:S01]  /*40c0*/  UMOV UR10, 0x0 ;  /* 0x00000000000a7882 */ /* 0x000fe20000000000 */
[----:B------:R-:W-:Y:S01]  /*40d0*/  UMOV UR11, 0x10000000 ;  /* 0x10000000000b7882 */ /* 0x000fe20000000000 */
[----:B------:R-:W-:Y:S01]  /*40e0*/  @!UP1 UIADD3 UR32, UPT, UPT, UR7, 0x400, URZ ;  /* 0x0000040007209890 */ /* 0x000fe2000fffe0ff */
[----:B------:R-:W-:Y:S06]  /*40f0*/  VOTEU.ALL UP1, P4 ;  /* 0x0000000000ff7886 */ /* 0x000fec0002020000 */
[----:B------:R-:W-:Y:S01]  /*4100*/  IMAD.U32 R9, RZ, RZ, UR8 ;  /* 0x00000008ff097e24 */ /* 0x000fe2000f8e00ff */
[----:B------:R-:W-:Y:S01]  /*4110*/  UPRMT UR8, UR37, 0x654, UR33 ;  /* 0x0000065425087896 */ /* 0x000fe20008000021 */
[----:B------:R-:W-:Y:S03]  /*4120*/  IMAD.U32 R8, RZ, RZ, UR9 ;  /* 0x00000009ff087e24 */ /* 0x000fe6000f8e00ff */
[----:B------:R-:W-:Y:S02]  /*4130*/  @!P4 R2UR UR15, R9 ;  /* 0x00000000090fc2ca */ /* 0x000fe400000e0000 */
[----:B------:R-:W-:Y:S02]  /*4140*/  @!P4 R2UR UR14, R8 ;  /* 0x00000000080ec2ca */ /* 0x000fe400000e0000 */
[----:B------:R-:W-:Y:S05]  /*4150*/  @!P4 IADD3 R8, P0, PT, R30, 0x580, RZ ;  /* 0x000005801e08c810 */ /* 0x000fea0007f1e0ff */
[----:B------:R-:W-:Y:S06]  /*4160*/  @!P4 IMAD.X R2, RZ, RZ, R31, P0 ;  /* 0x000000ffff02c224 */ /* 0x000fec00000e061f */
[----:B------:R1:W-:Y:S01]  /*4170*/  @!UP1 UTMALDG.3D [UR32], [UR14], desc[UR10] ;  /* 0x00000a200e0095b4 */ /* 0x0003e20008011000 */
[----:B------:R1:W-:Y:S01]  /*4180*/  @!P4 SYNCS.ARRIVE.TRANS64.RED.A0TR RZ, [UR7+0x30], R0 ;  /* 0x00003000ffffc9a7 */ /* 0x0003e20008300407 */
[----:B------:R-:W-:Y:S01]  /*4190*/  SYNCS.ARRIVE.TRANS64.RED.A1T0 RZ, [UR8], RZ ;  /* 0x000000ffffff79a7 */ /* 0x000fe20008100408 */
[----:B------:R-:W2:Y:S02]  /*41a0*/  SYNCS.PHASECHK.TRANS64.TRYWAIT P2, [UR7+0x58], R14 ;  /* 0x0000580eff0075a7 */ /* 0x000ea40008041107 */
[----:B-12---:R-:W-:Y:S05]  /*41b0*/  @!P2 BRA `(.L_x_74) ;  /* 0x00000050008ca947 */ /* 0x006fea0003800000 */
.L_x_160:
[----:B------:R-:W-:Y:S01]  /*41c0*/  @!P4 R2UR UR8, R2 ;  /* 0x000000000208c2ca */ /* 0x000fe200000e0000 */
[----:B------:R-:W-:Y:S01]  /*41d0*/  VOTEU.ALL UP1, P4 ;  /* 0x0000000000ff7886 */ /* 0x000fe20002020000 */
[----:B------:R-:W-:Y:S01]  /*41e0*/  @!P4 R2UR UR9, R8 ;  /* 0x000000000809c2ca */ /* 0x000fe200000e0000 */
[----:B-1----:R-:W-:Y:S01]  /*41f0*/  @!P4 IMAD.MOV.U32 R0, RZ, RZ, 0x2000 ;  /* 0x00002000ff00c424 */ /* 0x002fe200078e00ff */
[----:B------:R-:W-:Y:S01]  /*4200*/  UMOV UR10, 0x0 ;  /* 0x00000000000a7882 */ /* 0x000fe20000000000 */
[----:B------:R-:W-:Y:S01]  /*4210*/  UMOV UR11, 0x10000000 ;  /* 0x10000000000b7882 */ /* 0x000fe20000000000 */
[----:B------:R-:W-:Y:S02]  /*4220*/  @!UP1 UIADD3 UR26, UPT, UPT, UR34, 0x40, URZ ;  /* 0x00000040221a9890 */ /* 0x000fe4000fffe0ff */
[----:B------:R-:W-:Y:S01]  /*4230*/  @!UP1 UIADD3 UR24, UPT, UPT, UR7, 0x2400, URZ ;  /* 0x0000240007189890 */ /* 0x000fe2000fffe0ff */
[----:B------:R-:W-:Y:S01]  /*4240*/  VOTEU.ALL UP1, P4 ;  /* 0x0000000000ff7886 */ /* 0x000fe20002020000 */
[----:B------:R-:W-:Y:S01]  /*4250*/  UMOV UR27, UR35 ;  /* 0x00000023001b7c82 */ /* 0x000fe20008000000 */
[----:B------:R-:W-:Y:S02]  /*4260*/  UMOV UR28, UR36 ;  /* 0x00000024001c7c82 */ /* 0x000fe40008000000 */
        /* <DEDUP_REMOVED lines=12> */
.L_x_162:
[----:B------:R-:W2:Y:S01]  /*4330*/  LDC.64 R12, c[0x0][0xb18] ;  /* 0x0002c600ff0c7b82 */ /* 0x000ea20000000a00 */
[----:B------:R-:W-:Y:S01]  /*4340*/  @!P4 R2UR UR8, R2 ;  /* 0x000000000208c2ca */ /* 0x000fe200000e0000 */
[----:B------:R-:W-:Y:S01]  /*4350*/  VOTEU.ALL UP1, P4 ;  /* 0x0000000000ff7886 */ /* 0x000fe20002020000 */
[----:B------:R-:W-:Y:S01]  /*4360*/  @!P4 R2UR UR9, R8 ;  /* 0x000000000809c2ca */ /* 0x000fe200000e0000 */
[----:B-1----:R-:W-:Y:S01]  /*4370*/  @!P4 IMAD.MOV.U32 R0, RZ, RZ, 0x2000 ;  /* 0x00002000ff00c424 */ /* 0x002fe200078e00ff */
[----:B------:R-:W-:Y:S03]  /*4380*/  UMOV UR10, 0x0 ;  /* 0x00000000000a7882 */ /* 0x000fe60000000000 */
[----:B------:R-:W1:Y:S01]  /*4390*/  @!P1 LDC R2, c[0x0][0xb0c] ;  /* 0x0002c300ff029b82 */ /* 0x000e620000000800 */
[----:B------:R-:W-:Y:S01]  /*43a0*/  @!UP1 UIADD3 UR18, UPT, UPT, UR34, 0x80, URZ ;  /* 0x0000008022129890 */ /* 0x000fe2000fffe0ff */
[----:B------:R-:W-:Y:S01]  /*43b0*/  @P3 SHF.R.U32.HI R26, RZ, 0x10, R21 ;  /* 0x00000010ff1a3819 */ /* 0x000fe20000011615 */
[----:B------:R-:W-:Y:S01]  /*43c0*/  @!UP1 UIADD3 UR16, UPT, UPT, UR7, 0x4400, URZ ;  /* 0x0000440007109890 */ /* 0x000fe2000fffe0ff */
[----:B------:R-:W-:Y:S01]  /*43d0*/  VIADD R28, R28, 0x1 ;  /* 0x000000011c1c7836 */ /* 0x000fe20000000000 */
[----:B------:R-:W-:Y:S01]  /*43e0*/  VOTEU.ALL UP1, P4 ;  /* 0x0000000000ff7886 */ /* 0x000fe20002020000 */
[----:B------:R-:W-:Y:S01]  /*43f0*/  UMOV UR11, 0x10000000 ;  /* 0x10000000000b7882 */ /* 0x000fe20000000000 */
[----:B------:R-:W-:Y:S01]  /*4400*/  UMOV UR19, UR35 ;  /* 0x0000002300137c82 */ /* 0x000fe20008000000 */
[----:B------:R-:W-:Y:S01]  /*4410*/  IMAD.U32 R9, RZ, RZ, UR8 ;  /* 0x00000008ff097e24 */ /* 0x000fe2000f8e00ff */
[----:B------:R-:W-:Y:S01]  /*4420*/  UMOV UR20, UR36 ;  /* 0x0000002400147c82 */ /* 0x000fe20008000000 */
[----:B------:R-:W-:Y:S01]  /*4430*/  IMAD.U32 R8, RZ, RZ, UR9 ;  /* 0x00000009ff087e24 */ /* 0x000fe2000f8e00ff */
[----:B------:R-:W-:Y:S02]  /*4440*/  UPRMT UR8, UR37, 0x654, UR17 ;  /* 0x0000065425087896 */ /* 0x000fe40008000011 */
[----:B------:R-:W-:Y:S02]  /*4450*/  @!P4 R2UR UR15, R9 ;  /* 0x00000000090fc2ca */ /* 0x000fe400000e0000 */
[----:B------:R-:W-:Y:S02]  /*4460*/  @!P4 R2UR UR14, R8 ;  /* 0x00000000080ec2ca */ /* 0x000fe400000e0000 */
[----:B------:R-:W3:Y:S11]  /*4470*/  LDC.64 R8, c[0x0][0xb10] ;  /* 0x0002c400ff087b82 */ /* 0x000ef60000000a00 */
[----:B------:R1:W-:Y:S01]  /*4480*/  @!UP1 UTMALDG.3D [UR16], [UR14], desc[UR10] ;  /* 0x00000a100e0095b4 */ /* 0x0003e20008011000 */
[----:B------:R5:W-:Y:S01]  /*4490*/  @!P4 SYNCS.ARRIVE.TRANS64.RED.A0TR RZ, [UR7+0x40], R0 ;  /* 0x00004000ffffc9a7 */ /* 0x000be20008300407 */
[C---:B---3--:R-:W-:Y:S01]  /*44a0*/  @!P1 IMAD.HI.U32 R8, R11.reuse, R8, RZ ;  /* 0x000000080b089227 */ /* 0x048fe200078e00ff */
[----:B--2---:R-:W-:Y:S02]  /*44b0*/  @!P1 ISETP.NE.AND P0, PT, R12, 0x1, PT ;  /* 0x000000010c00980c */ /* 0x004fe40003f05270 */
[----:B-1----:R-:W-:Y:S01]  /*44c0*/  @!P1 ISETP.NE.AND P2, PT, R2, 0x1, PT ;  /* 0x000000010200980c */ /* 0x002fe20003f45270 */
[----:B------:R-:W-:Y:S01]  /*44d0*/  SYNCS.ARRIVE.TRANS64.RED.A1T0 RZ, [UR8], RZ ;  /* 0x000000ffffff79a7 */ /* 0x000fe20008100408 */
[C---:B------:R-:W-:Y:S01]  /*44e0*/  @!P1 IMAD.HI.U32 R13, R10.reuse, R13, RZ ;  /* 0x0000000d0a0d9227 */ /* 0x040fe200078e00ff */
[----:B------:R-:W-:Y:S04]  /*44f0*/  @!P1 SHF.R.U32.HI R8, RZ, R9, R8 ;  /* 0x00000009ff089219 */ /* 0x000fe80000011608 */
[----:B------:R-:W-:Y:S01]  /*4500*/  @!P1 SEL R8, R11, R8, !P2 ;  /* 0x000000080b089207 */ /* 0x000fe20005000000 */
[----:B------:R-:W1:Y:S01]  /*4510*/  SYNCS.PHASECHK.TRANS64.TRYWAIT P5, [UR7+0x68], R14 ;  /* 0x0000680eff0075a7 */ /* 0x000e6200080a1107 */
[----:B-----5:R-:W2:Y:S02]  /*4520*/  @!P1 LDC R0, c[0x0][0xb20] ;  /* 0x0002c800ff009b82 */ /* 0x020ea40000000800 */
[----:B--2---:R-:W-:Y:S04]  /*4530*/  @!P1 SHF.R.U32.HI R0, RZ, R0, R13 ;  /* 0x00000000ff009219 */ /* 0x004fe8000001160d */
[----:B------:R-:W-:Y:S05]  /*4540*/  @!P1 SEL R9, R10, R0, !P0 ;  /* 0x000000000a099207 */ /* 0x000fea0004000000 */
[----:B------:R-:W-:Y:S02]  /*4550*/  @!P1 IMAD.IADD R0, R9, 0x1, -R8 ;  /* 0x0000000109009824 */ /* 0x000fe400078e0a08 */
[----:B------:R-:W-:Y:S02]  /*4560*/  @!P1 IMAD.IADD R8, R8, 0x1, -R9 ;  /* 0x0000000108089824 */ /* 0x000fe400078e0a09 */
[----:B------:R-:W-:Y:S02]  /*4570*/  @!P1 IMAD R11, R0, R2, R11 ;  /* 0x00000002000b9224 */ /* 0x000fe400078e020b */
[----:B------:R-:W-:Y:S01]  /*4580*/  @!P1 IMAD R10, R8, R12, R10 ;  /* 0x0000000c080a9224 */ /* 0x000fe200078e020a */
[----:B-1----:R-:W-:Y:S06]  /*4590*/  @!P5 BRA `(.L_x_76) ;  /* 0x0000004c00c4d947 */ /* 0x002fec0003800000 */
.L_x_164:
[----:B------:R-:W-:Y:S01]  /*45a0*/  @!P4 IADD3 R2, P0, PT, R30, 0x580, RZ ;  /* 0x000005801e02c810 */ /* 0x000fe20007f1e0ff */
[----:B------:R-:W-:Y:S01]  /*45b0*/  VOTEU.ALL UP1, P4 ;  /* 0x0000000000ff7886 */ /* 0x000fe20002020000 */
[----:B------:R-:W-:Y:S01]  /*45c0*/  UMOV UR18, 0x0 ;  /* 0x0000000000127882 */ /* 0x000fe20000000000 */
[----:B------:R-:W-:Y:S01]  /*45d0*/  UMOV UR19, 0x10000000 ;  /* 0x1000000000137882 */ /* 0x000fe20000000000 */
[----:B------:R-:W-:Y:S01]  /*45e0*/  @!P4 R2UR UR9, R2 ;  /* 0x000000000209c2ca */ /* 0x000fe200000e0000 */
[----:B-1----:R-:W-:Y:S01]  /*45f0*/  @!P4 IMAD.X R0, RZ, RZ, R31, P0 ;  /* 0x000000ffff00c224 */ /* 0x002fe200000e061f */
[----:B------:R-:W-:Y:S01]  /*4600*/  @!UP1 UIADD3 UR10, UPT, UPT, UR34, 0xc0, URZ ;  /* 0x000000c0220a9890 */ /* 0x000fe2000fffe0ff */
[----:B------:R-:W-:Y:S01]  /*4610*/  ISETP.NE.AND P0, PT, R28, 0x2, PT ;  /* 0x000000021c00780c */ /* 0x000fe20003f05270 */
[----:B------:R-:W-:Y:S01]  /*4620*/  UMOV UR11, UR35 ;  /* 0x00000023000b7c82 */ /* 0x000fe20008000000 */
[----:B------:R-:W-:Y:S01]  /*4630*/  UMOV UR12, UR36 ;  /* 0x00000024000c7c82 */ /* 0x000fe20008000000 */
[----:B------:R-:W-:Y:S01]  /*4640*/  @!P4 R2UR UR8, R0 ;  /* 0x000000000008c2ca */ /* 0x000fe200000e0000 */
[----:B------:R-:W-:Y:S01]  /*4650*/  IMAD.IADD R14, R10, 0x1, R86 ;  /* 0x000000010a0e7824 */ /* 0x000fe200078e0256 */
[----:B------:R-:W-:Y:S01]  /*4660*/  @P3 R2UR UR36, R26 ;  /* 0x000000001a2432ca */ /* 0x000fe200000e0000 */
[----:B------:R-:W-:Y:S01]  /*4670*/  IMAD.IADD R15, R11, 0x1, R87 ;  /* 0x000000010b0f7824 */ /* 0x000fe200078e0257 */
[----:B------:R-:W-:Y:S02]  /*4680*/  SEL R0, RZ, 0x1, P0 ;  /* 0x00000001ff007807 */ /* 0x000fe40000000000 */
[----:B------:R-:W-:Y:S01]  /*4690*/  LOP3.LUT R29, R29, 0x1, RZ, 0x3c, !PT ;  /* 0x000000011d1d7812 */ /* 0x000fe200078e3cff */
[----:B------:R-:W-:Y:S01]  /*46a0*/  IMAD.U32 R8, RZ, RZ, UR9 ;  /* 0x00000009ff087e24 */ /* 0x000fe2000f8e00ff */
[----:B------:R-:W-:Y:S01]  /*46b0*/  @!UP1 UIADD3 UR9, UPT, UPT, UR7, 0x48, URZ ;  /* 0x0000004807099890 */ /* 0x000fe2000fffe0ff */
[----:B------:R-:W-:Y:S02]  /*46c0*/  LOP3.LUT R27, R27, R0, RZ, 0x3c, !PT ;  /* 0x000000001b1b7212 */ /* 0x000fe400078e3cff */
[----:B------:R-:W-:Y:S02]  /*46d0*/  SEL R28, R28, RZ, P0 ;  /* 0x000000ff1c1c7207 */ /* 0x000fe40000000000 */
[----:B------:R-:W-:Y:S01]  /*46e0*/  IMAD.U32 R9, RZ, RZ, UR8 ;  /* 0x00000008ff097e24 */ /* 0x000fe2000f8e00ff */
[----:B------:R-:W-:Y:S01]  /*46f0*/  @!P4 R2UR UR14, R8 ;  /* 0x00000000080ec2ca */ /* 0x000fe200000e0000 */
[----:B------:R-:W-:Y:S01]  /*4700*/  @!UP1 UIADD3 UR8, UPT, UPT, UR7, 0x6400, URZ ;  /* 0x0000640007089890 */ /* 0x000fe2000fffe0ff */
[----:B------:R-:W-:Y:S02]  /*4710*/  VOTEU.ALL UP1, P4 ;  /* 0x0000000000ff7886 */ /* 0x000fe40002020000 */
[----:B------:R-:W-:Y:S11]  /*4720*/  @!P4 R2UR UR15, R9 ;  /* 0x00000000090fc2ca */ /* 0x000ff600000e0000 */
[----:B------:R-:W-:Y:S02]  /*4730*/  @!UPT UIADD3 URZ, UPT, UPT, URZ, URZ, URZ ;  /* 0x000000fffffff290 */ /* 0x000fe4000fffe0ff */
[----:B------:R2:W-:Y:S01]  /*4740*/  @!UP1 UTMALDG.3D [UR8], [UR14], desc[UR18] ;  /* 0x000012080e0095b4 */ /* 0x0005e20008011000 */
[----:B------:R2:W-:Y:S01]  /*4750*/  @!P4 SYNCS.ARRIVE.TRANS64.RED.A0TR RZ, [UR7+0x48], R25 ;  /* 0x00004819ffffc9a7 */ /* 0x0005e20008300407 */
[----:B------:R-:W-:Y:S01]  /*4760*/  UPLOP3.LUT UP1, UPT, UPT, UPT, UPT, 0x80, 0x8 ;  /* 0x000000000008789c */ /* 0x000fe20003f2f070 */
[----:B------:R-:W-:Y:S01]  /*4770*/  SYNCS.ARRIVE.TRANS64.RED.A1T0 RZ, [UR13], RZ ;  /* 0x000000ffffff79a7 */ /* 0x000fe2000810040d */
[----:B------:R-:W-:Y:S09]  /*4780*/  @P3 BRA `(.L_x_77) ;  /* 0xfffffff000a03947 */ /* 0x000ff2000383ffff */
[----:B------:R-:W-:-:S04]  /*4790*/  SHF.L.U32 R2, R29, 0x1f, RZ ;  /* 0x0000001f1d027819 */ /* 0x000fc800000006ff */
[----:B------:R-:W1:Y:S02]  /*47a0*/  SYNCS.PHASECHK.TRANS64.TRYWAIT P0, [UR7+0x50], R2 ;  /* 0x00005002ff0075a7 */ /* 0x000e640008001107 */
[----:B-1----:R-:W-:Y:S05]  /*47b0*/  @!P0 BRA `(.L_x_78) ;  /* 0x0000004c00548947 */ /* 0x002fea0003800000 */
.L_x_166:
[----:B------:R-:W3:Y:S02]  /*47c0*/  SYNCS.PHASECHK.TRANS64.TRYWAIT P0, [UR7+0x58], R2 ;  /* 0x00005802ff0075a7 */ /* 0x000ee40008001107 */
[----:B---3--:R-:W-:Y:S05]  /*47d0*/  @!P0 BRA `(.L_x_79) ;  /* 0x0000004c00648947 */ /* 0x008fea0003800000 */
.L_x_168:
[----:B------:R-:W3:Y:S02]  /*47e0*/  SYNCS.PHASECHK.TRANS64.TRYWAIT P0, [UR7+0x60], R2 ;  /* 0x00006002ff0075a7 */ /* 0x000ee40008001107 */
[----:B---3--:R-:W-:Y:S05]  /*47f0*/  @!P0 BRA `(.L_x_80) ;  /* 0x0000004c00748947 */ /* 0x008fea0003800000 */
.L_x_170:
[----:B-1----:R-:W-:-:S07]  /*4800*/  MOV R0, UR7 ;  /* 0x0000000700007c02 */ /* 0x002fce0008000f00 */
.L_x_81:
[----:B-1----:R-:W-:-:S04]  /*4810*/  SHF.L.U32 R2, R29, 0x1f, RZ ;  /* 0x0000001f1d027819 */ /* 0x002fc800000006ff */
[----:B------:R1:W3:Y:S03]  /*4820*/  SYNCS.PHASECHK.TRANS64.TRYWAIT P0, [R0+URZ+0x68], R2 ;  /* 0x00006802000075a7 */ /* 0x0002e600080011ff */
[----:B---3--:R-:W-:Y:S05]  /*4830*/  @!P0 NANOSLEEP.SYNCS 0x989680 ;  /* 0x009896800000895d */ /* 0x008fea0003900000 */
[----:B------:R-:W3:Y:S02]  /*4840*/  @!P0 SYNCS.PHASECHK.TRANS64 P0, [R0+URZ+0x68], R2 ;  /* 0x00006802000085a7 */ /* 0x000ee400080010ff */
[----:B--23--:R-:W-:Y:S05]  /*4850*/  @P0 EXIT ;  /* 0x000000000000094d */ /* 0x00cfea0003800000 */
[----:B------:R-:W-:Y:S05]  /*4860*/  BRA `(.L_x_81) ;  /* 0xfffffffc00e87947 */ /* 0x000fea000383ffff */
.L_x_66:
[----:B------:R-:W-:-:S06]  /*4870*/  UISETP.GE.AND UP1, UPT, UR8, 0x4, UPT ;  /* 0x000000040800788c */ /* 0x000fcc000bf26270 */
[----:B------:R-:W-:-:S13]  /*4880*/  PLOP3.LUT P0, PT, PT, PT, UP1, 0x80, 0x8 ;  /* 0x000000000008781c */ /* 0x000fda0003f0f018 */
[----:B------:R-:W-:Y:S05]  /*4890*/  @!P0 EXIT ;  /* 0x000000000000894d */ /* 0x000fea0003800000 */
[----:B------:R-:W-:Y:S01]  /*48a0*/  BAR.SYNC.DEFER_BLOCKING 0x6, 0xa0 ;  /* 0x0182800000007b1d */ /* 0x000fe20000010000 */
[C---:B------:R-:W-:Y:S01]  /*48b0*/  IMAD.SHL.U32 R4, R101.reuse, 0x40, RZ ;  /* 0x0000004065047824 */ /* 0x040fe200078e00ff */
[----:B------:R-:W-:Y:S01]  /*48c0*/  SHF.R.U32.HI R3, RZ, 0x1, R101 ;  /* 0x00000001ff037819 */ /* 0x000fe20000011665 */
[C---:B------:R-:W-:Y:S01]  /*48d0*/  IMAD.U32 R46, R101.reuse, 0x10000, RZ ;  /* 0x00010000652e7824 */ /* 0x040fe200078e00ff */
[C---:B------:R-:W-:Y:S01]  /*48e0*/  R2P PR, R101.reuse, 0x6 ;  /* 0x0000000665007804 */ /* 0x040fe20000000000 */
[C---:B------:R-:W-:Y:S01]  /*48f0*/  IMAD.SHL.U32 R2, R101.reuse, 0x20, RZ ;  /* 0x0000002065027824 */ /* 0x040fe200078e00ff */
[----:B------:R-:W-:Y:S02]  /*4900*/  UMOV UR48, 0x400 ;  /* 0x0000040000307882 */ /* 0x000fe40000000000 */
[----:B------:R-:W1:Y:S01]  /*4910*/  LDC R91, c[0x0][0x370] ;  /* 0x0000dc00ff5b7b82 */ /* 0x000e620000000800 */
[----:B------:R-:W-:Y:S01]  /*4920*/  ULEA UR48, UR37, UR48, 0x18 ;  /* 0x0000003025307291 */ /* 0x000fe2000f8ec0ff */
[C---:B------:R-:W-:Y:S01]  /*4930*/  LOP3.LUT R5, R4.reuse, 0x1c0, RZ, 0xc0, !PT ;  /* 0x000001c004057812 */ /* 0x040fe200078ec0ff */
[----:B------:R-:W-:Y:S01]  /*4940*/  IMAD.SHL.U32 R92, R101, 0x8, RZ ;  /* 0x00000008655c7824 */ /* 0x000fe200078e00ff */
[----:B------:R-:W-:Y:S01]  /*4950*/  LOP3.LUT R4, R4, 0x200, RZ, 0xc0, !PT ;  /* 0x0000020004047812 */ /* 0x000fe200078ec0ff */
[----:B------:R-:W-:Y:S01]  /*4960*/  IMAD.MOV.U32 R99, RZ, RZ, 0x20 ;  /* 0x00000020ff637424 */ /* 0x000fe200078e00ff */
[----:B------:R-:W-:Y:S01]  /*4970*/  LOP3.LUT R3, R5, 0x8, R3, 0xf8, !PT ;  /* 0x0000000805037812 */ /* 0x000fe200078ef803 */
[----:B------:R-:W-:Y:S01]  /*4980*/  UIADD3 UR4, UPT, UPT, UR48, 0x400, URZ ;  /* 0x0000040030047890 */ /* 0x000fe2000fffe0ff */
[----:B------:R-:W2:Y:S01]  /*4990*/  LDC R42, c[0x0][0xb0c] ;  /* 0x0002c300ff2a7b82 */ /* 0x000ea20000000800 */
[----:B------:R-:W-:Y:S01]  /*49a0*/  LOP3.LUT R46, R46, 0x600000, RZ, 0xc0, !PT ;  /* 0x006000002e2e7812 */ /* 0x000fe200078ec0ff */
[----:B------:R-:W-:Y:S01]  /*49b0*/  IMAD.MOV.U32 R98, RZ, RZ, 0x1 ;  /* 0x00000001ff627424 */ /* 0x000fe200078e00ff */
[----:B------:R-:W-:Y:S01]  /*49c0*/  LOP3.LUT R2, R4, 0xc00, R2, 0xf8, !PT ;  /* 0x00000c0004027812 */ /* 0x000fe200078ef802 */
[----:B------:R-:W-:Y:S01]  /*49d0*/  IMAD.MOV.U32 R45, RZ, RZ, RZ ;  /* 0x000000ffff2d7224 */ /* 0x000fe200078e00ff */
[----:B------:R-:W-:-:S02]  /*49e0*/  LOP3.LUT R92, R3, 0x38, R92, 0x78, !PT ;  /* 0x00000038035c7812 */ /* 0x000fc400078e785c */
[----:B------:R-:W-:Y:S02]  /*49f0*/  CS2R R96, SRZ ;  /* 0x0000000000607805 */ /* 0x000fe4000001ff00 */
[----:B------:R-:W-:Y:S01]  /*4a00*/  SEL R100, R99, 0xffffffe0, !P2 ;  /* 0xffffffe063647807 */ /* 0x000fe20005000000 */
[----:B------:R-:W4:Y:S01]  /*4a10*/  LDC R89, c[0x0][0xb20] ;  /* 0x0002c800ff597b82 */ /* 0x000f220000000800 */
[----:B------:R-:W3:Y:S01]  /*4a20*/  LDS R0, [UR48+0x130] ;  /* 0x00013030ff007984 */ /* 0x000ee20008000800 */
[----:B------:R-:W-:Y:S01]  /*4a30*/  LOP3.LUT R92, R2, R92, RZ, 0xfc, !PT ;  /* 0x0000005c025c7212 */ /* 0x000fe200078efcff */
[----:B------:R-:W-:Y:S01]  /*4a40*/  IMAD.MOV.U32 R104, RZ, RZ, RZ ;  /* 0x000000ffff687224 */ /* 0x000fe200078e00ff */
[----:B------:R-:W-:Y:S01]  /*4a50*/  LOP3.LUT R101, R101, 0x60, RZ, 0xc0, !PT ;  /* 0x0000006065657812 */ /* 0x000fe200078ec0ff */
[----:B------:R-:W-:Y:S01]  /*4a60*/  IMAD.U32 R94, RZ, RZ, UR4 ;  /* 0x00000004ff5e7e24 */ /* 0x000fe2000f8e00ff */
[----:B------:R-:W-:Y:S01]  /*4a70*/  SEL R99, R99, 0xffffffe0, !P1 ;  /* 0xffffffe063637807 */ /* 0x000fe20004800000 */
[----:B------:R-:W1:Y:S01]  /*4a80*/  LDCU.64 UR52, c[0x0][0x348] ;  /* 0x00006900ff3477ac */ /* 0x000e620008000a00 */
[----:B------:R-:W1:Y:S01]  /*4a90*/  LDC R41, c[0x0][0xb30] ;  /* 0x0002cc00ff297b82 */ /* 0x000e620000000800 */
[----:B------:R-:W1:Y:S01]  /*4aa0*/  LDCU.64 UR38, c[0x0][0x888] ;  /* 0x00011100ff2677ac */ /* 0x000e620008000a00 */
[----:B------:R-:W1:Y:S06]  /*4ab0*/  LDCU.64 UR44, c[0x0][0x890] ;  /* 0x00011200ff2c77ac */ /* 0x000e6c0008000a00 */
[----:B------:R-:W1:Y:S01]  /*4ac0*/  LDC.64 R84, c[0x0][0xb10] ;  /* 0x0002c400ff547b82 */ /* 0x000e620000000a00 */
[----:B------:R-:W-:Y:S01]  /*4ad0*/  UMOV UR49, URZ ;  /* 0x000000ff00317c82 */ /* 0x000fe20008000000 */
[----:B------:R-:W-:-:S06]  /*4ae0*/  UMOV UR51, URZ ;  /* 0x000000ff00337c82 */ /* 0x000fcc0008000000 */
[----:B------:R-:W1:Y:S08]  /*4af0*/  LDC.64 R38, c[0x0][0xb18] ;  /* 0x0002c600ff267b82 */ /* 0x000e700000000a00 */
[----:B------:R-:W1:Y:S08]  /*4b00*/  LDC.64 R36, c[0x0][0xb28] ;  /* 0x0002ca00ff247b82 */ /* 0x000e700000000a00 */
[----:B------:R-:W1:Y:S01]  /*4b10*/  LDC.64 R82, c[0x0][0x8b0] ;  /* 0x00022c00ff527b82 */ /* 0x000e620000000a00 */
[----:B---3--:R-:W-:-:S07]  /*4b20*/  IMAD.IADD R46, R0, 0x1, R46 ;  /* 0x00000001002e7824 */ /* 0x008fce00078e022e */
[----:B------:R-:W3:Y:S08]  /*4b30*/  LDC.64 R80, c[0x0][0x8a8] ;  /* 0x00022a00ff507b82 */ /* 0x000ef00000000a00 */
[----:B--2-4-:R-:W1:Y:S02]  /*4b40*/  LDC R90, c[0x0][0x374] ;  /* 0x0000dd00ff5a7b82 */ /* 0x014e640000000800 */
.L_x_125:
[----:B------:R-:W-:Y:S02]  /*4b50*/  LEA R0, R104, UR48, 0x3 ;  /* 0x0000003068007c11 */ /* 0x000fe4000f8e18ff */
[----:B------:R-:W-:Y:S02]  /*4b60*/  SHF.L.U32 R2, R96, 0x1f, RZ ;  /* 0x0000001f60027819 */ /* 0x000fe400000006ff */
[----:B-1----:R-:W-:Y:S02]  /*4b70*/  LEA R16, R104, UR48, 0x4 ;  /* 0x0000003068107c11 */ /* 0x002fe4000f8e20ff */
[----:B------:R-:W2:Y:S02]  /*4b80*/  SYNCS.PHASECHK.TRANS64.TRYWAIT P0, [R0+URZ+0x80], R2 ;  /* 0x00008002000075a7 */ /* 0x000ea400080011ff */
[----:B--2---:R-:W-:Y:S05]  /*4b90*/  @!P0 BRA `(.L_x_82) ;  /* 0x0000004800a48947 */ /* 0x004fea0003800000 */
.L_x_171:
[----:B------:R-:W4:Y:S01]  /*4ba0*/  LDC.64 R10, c[0x0][0xb10] ;  /* 0x0002c400ff0a7b82 */ /* 0x000f220000000a00 */
[----:B------:R-:W3:Y:S01]  /*4bb0*/  LDS.128 R16, [R16+0x110] ;  /* 0x0001100010107984 */ /* 0x000ee20000000c00 */
[----:B-1----:R-:W-:Y:S01]  /*4bc0*/  ISETP.NE.AND P1, PT, R41, 0x1, PT ;  /* 0x000000012900780c */ /* 0x002fe20003f25270 */
[----:B--2---:R-:W-:Y:S01]  /*4bd0*/  VIADD R0, R0, 0x90 ;  /* 0x0000009000007836 */ /* 0x004fe20000000000 */
[----:B------:R-:W-:Y:S04]  /*4be0*/  ISETP.GE.AND P0, PT, R40, 0x1, PT ;  /* 0x000000012800780c */ /* 0x000fe80003f06270 */
[----:B------:R-:W1:Y:S01]  /*4bf0*/  LDC.64 R8, c[0x0][0xb18] ;  /* 0x0002c600ff087b82 */ /* 0x000e620000000a00 */
[----:B------:R-:W-:Y:S01]  /*4c00*/  PRMT R0, RZ, 0x654, R0 ;  /* 0x00000654ff007816 */ /* 0x000fe20000000000 */
[----:B------:R-:W-:Y:S01]  /*4c10*/  @!PT LDS RZ, [RZ] ;  /* 0x00000000fffff984 */ /* 0x000fe20000000800 */
[----:B------:R-:W-:Y:S01]  /*4c20*/  @!PT LDS RZ, [RZ] ;  /* 0x00000000fffff984 */ /* 0x000fe20000000800 */
[----:B------:R-:W-:Y:S01]  /*4c30*/  @!PT LDS RZ, [RZ] ;  /* 0x00000000fffff984 */ /* 0x000fe20000000800 */
[----:B------:R-:W-:Y:S01]  /*4c40*/  @!PT LDS RZ, [RZ] ;  /* 0x00000000fffff984 */ /* 0x000fe20000000800 */
[----:B------:R2:W-:Y:S06]  /*4c50*/  MEMBAR.ALL.CTA ;  /* 0x0000000000007992 */ /* 0x0005ec0000008000 */
[----:B--2---:R-:W2:Y:S01]  /*4c60*/  FENCE.VIEW.ASYNC.S ;  /* 0x00000000000073c6 */ /* 0x004ea20000000000 */
[----:B------:R-:W1:Y:S08]  /*4c70*/  @!P1 LDC R12, c[0x0][0xb20] ;  /* 0x0002c800ff0c9b82 */ /* 0x000e700000000800 */
[----:B------:R-:W1:Y:S01]  /*4c80*/  @!P1 LDC R7, c[0x0][0xb0c] ;  /* 0x0002c300ff079b82 */ /* 0x000e620000000800 */
[----:B--2---:R2:W-:Y:S01]  /*4c90*/  SYNCS.ARRIVE.TRANS64.RED.A1T0 RZ, [R0+URZ], RZ ;  /* 0x000000ff00ff79a7 */ /* 0x0045e200081004ff */
[----:B---3--:R-:W-:Y:S04]  /*4ca0*/  LOP3.LUT P4, RZ, R18, 0x1, RZ, 0xc0, !PT ;  /* 0x0000000112ff7812 */ /* 0x008fe8000788c0ff */
[----:B------:R-:W-:Y:S09]  /*4cb0*/  P2R R102, PR, RZ, 0x10 ;  /* 0x00000010ff667803 */ /* 0x000ff20000000000 */
[----:B------:R-:W-:Y:S02]  /*4cc0*/  @P4 MOV R44, R16 ;  /* 0x00000010002c4202 */ /* 0x000fe40000000f00 */
[----:B------:R-:W-:Y:S01]  /*4cd0*/  @P4 LOP3.LUT R43, R17, 0xffff, RZ, 0xc0, !PT ;  /* 0x0000ffff112b4812 */ /* 0x000fe200078ec0ff */
[----:B--2-4-:R-:W-:Y:S06]  /*4ce0*/  @!P0 BRA `(.L_x_83) ;  /* 0x0000000000a48947 */ /* 0x014fec0003800000 */
[----:B------:R-:W-:Y:S01]  /*4cf0*/  IMAD.HI.U32 R0, R90, R39, RZ ;  /* 0x000000275a007227 */ /* 0x000fe200078e00ff */
[----:B------:R-:W-:Y:S02]  /*4d00*/  ISETP.NE.AND P0, PT, R38, 0x1, PT ;  /* 0x000000012600780c */ /* 0x000fe40003f05270 */
[----:B------:R-:W-:Y:S01]  /*4d10*/  ISETP.NE.AND P2, PT, R40, 0x1, PT ;  /* 0x000000012800780c */ /* 0x000fe20003f45270 */
[----:B------:R-:W-:Y:S01]  /*4d20*/  IMAD.HI.U32 R4, R91, R84, RZ ;  /* 0x000000545b047227 */ /* 0x000fe200078e00ff */
[----:B------:R-:W-:Y:S02]  /*4d30*/  SHF.R.U32.HI R0, RZ, R89, R0 ;  /* 0x00000059ff007219 */ /* 0x000fe40000011600 */
[----:B------:R-:W-:Y:S01]  /*4d40*/  ISETP.NE.AND P3, PT, R42, 0x1, PT ;  /* 0x000000012a00780c */ /* 0x000fe20003f65270 */
[----:B------:R-:W-:Y:S01]  /*4d50*/  IMAD.HI.U32 R6, R43, R39, RZ ;  /* 0x000000272b067227 */ /* 0x000fe200078e00ff */
[-C--:B------:R-:W-:Y:S02]  /*4d60*/  SHF.R.U32.HI R4, RZ, R85.reuse, R4 ;  /* 0x00000055ff047219 */ /* 0x080fe40000011604 */
[----:B------:R-:W-:Y:S01]  /*4d70*/  SEL R0, R90, R0, !P0 ;  /* 0x000000005a007207 */ /* 0x000fe20004000000 */
[----:B------:R-:W-:Y:S01]  /*4d80*/  IMAD.HI.U32 R5, R44, R84, RZ ;  /* 0x000000542c057227 */ /* 0x000fe200078e00ff */
[----:B------:R-:W-:Y:S03]  /*4d90*/  SEL R4, R91, R4, !P3 ;  /* 0x000000045b047207 */ /* 0x000fe60005800000 */
[-C--:B------:R-:W-:Y:S01]  /*4da0*/  IMAD.HI.U32 R3, R0, R36.reuse, RZ ;  /* 0x0000002400037227 */ /* 0x080fe200078e00ff */
[----:B------:R-:W-:Y:S03]  /*4db0*/  SHF.R.U32.HI R5, RZ, R85, R5 ;  /* 0x00000055ff057219 */ /* 0x000fe60000011605 */
[----:B------:R-:W-:Y:S01]  /*4dc0*/  IMAD.HI.U32 R2, R4, R36, RZ ;  /* 0x0000002404027227 */ /* 0x000fe200078e00ff */
[----:B------:R-:W-:Y:S02]  /*4dd0*/  @P2 SHF.R.U32.HI R0, RZ, R37, R3 ;  /* 0x00000025ff002219 */ /* 0x000fe40000011603 */
[----:B------:R-:W-:Y:S02]  /*4de0*/  SHF.R.U32.HI R3, RZ, R89, R6 ;  /* 0x00000059ff037219 */ /* 0x000fe40000011606 */
[----:B------:R-:W-:Y:S01]  /*4df0*/  @P2 SHF.R.U32.HI R4, RZ, R37, R2 ;  /* 0x00000025ff042219 */ /* 0x000fe20000011602 */
[----:B------:R-:W-:Y:S01]  /*4e00*/  IMAD R0, R40, R0, RZ ;  /* 0x0000000028007224 */ /* 0x000fe200078e02ff */
[----:B------:R-:W-:Y:S02]  /*4e10*/  SEL R3, R43, R3, !P0 ;  /* 0x000000032b037207 */ /* 0x000fe40004000000 */
[----:B------:R-:W-:Y:S01]  /*4e20*/  SEL R2, R44, R5, !P3 ;  /* 0x000000052c027207 */ /* 0x000fe20005800000 */
[----:B------:R-:W-:Y:S01]  /*4e30*/  IMAD R5, R40, R4, RZ ;  /* 0x0000000428057224 */ /* 0x000fe200078e02ff */
[C---:B------:R-:W-:Y:S01]  /*4e40*/  ISETP.GE.AND P0, PT, R3.reuse, R0, PT ;  /* 0x000000000300720c */ /* 0x040fe20003f06270 */
[C---:B------:R-:W-:Y:S03]  /*4e50*/  IMAD.HI.U32 R0, R3.reuse, R36, RZ ;  /* 0x0000002403007227 */ /* 0x040fe600078e00ff */
[C---:B------:R-:W-:Y:S02]  /*4e60*/  ISETP.GE.OR P0, PT, R2.reuse, R5, P0 ;  /* 0x000000050200720c */ /* 0x040fe40000706670 */
[----:B------:R-:W-:Y:S04]  /*4e70*/  SHF.R.U32.HI R0, RZ, R37, R0 ;  /* 0x00000025ff007219 */ /* 0x000fe80000011600 */
[C---:B------:R-:W-:Y:S05]  /*4e80*/  SEL R6, R3.reuse, R0, !P2 ;  /* 0x0000000003067207 */ /* 0x040fea0005000000 */
        /* <DEDUP_REMOVED lines=14> */
[----:B------:R-:W-:Y:S07]  /*4f70*/  IMAD R43, R3, R38, R43 ;  /* 0x00000026032b7224 */ /* 0x000fee00078e022b */
.L_x_83:
[----:B-1----:R-:W-:Y:S01]  /*4f80*/  @!P1 ISETP.NE.AND P0, PT, R8, 0x1, PT ;  /* 0x000000010800980c */ /* 0x002fe20003f05270 */
[----:B------:R-:W-:Y:S01]  /*4f90*/  @!P1 IMAD.HI.U32 R2, R43, R9, RZ ;  /* 0x000000092b029227 */ /* 0x000fe200078e00ff */
[----:B------:R-:W-:Y:S01]  /*4fa0*/  R2UR UR42, R15 ;  /* 0x000000000f2a72ca */ /* 0x000fe200000e0000 */
[----:B------:R-:W-:Y:S01]  /*4fb0*/  BSSY.RECONVERGENT B6, `(.L_x_84) ;  /* 0x0000031000067945 */ /* 0x000fe20003800200 */
[----:B------:R-:W-:Y:S01]  /*4fc0*/  R2UR UR41, R14 ;  /* 0x000000000e2972ca */ /* 0x000fe200000e0000 */
[----:B------:R-:W-:Y:S01]  /*4fd0*/  @!P1 IMAD.HI.U32 R0, R44, R10, RZ ;  /* 0x0000000a2c009227 */ /* 0x000fe200078e00ff */
[----:B------:R-:W-:Y:S02]  /*4fe0*/  @!P1 SHF.R.U32.HI R2, RZ, R12, R2 ;  /* 0x0000000cff029219 */ /* 0x000fe40000011602 */
[----:B------:R-:W-:Y:S01]  /*4ff0*/  @!P1 ISETP.NE.AND P2, PT, R7, 0x1, PT ;  /* 0x000000010700980c */ /* 0x000fe20003f45270 */
[----:B------:R-:W-:Y:S01]  /*5000*/  VIADD R104, R104, 0x1 ;  /* 0x0000000168687836 */ /* 0x000fe20000000000 */
[----:B------:R-:W-:Y:S02]  /*5010*/  @!P1 SEL R2, R43, R2, !P0 ;  /* 0x000000022b029207 */ /* 0x000fe40004000000 */
[----:B------:R-:W-:Y:S02]  /*5020*/  @!P1 SHF.R.U32.HI R0, RZ, R11, R0 ;  /* 0x0000000bff009219 */ /* 0x000fe40000011600 */
[----:B------:R-:W-:Y:S01]  /*5030*/  LOP3.LUT P0, RZ, R94, 0x3f0, RZ, 0xc0, !PT ;  /* 0x000003f05eff7812 */ /* 0x000fe2000780c0ff */
[----:B------:R-:W-:Y:S01]  /*5040*/  USHF.L.U32 UR42, UR42, 0x6, URZ ;  /* 0x000000062a2a7899 */ /* 0x000fe200080006ff */
[----:B------:R-:W-:Y:S01]  /*5050*/  @!P1 SEL R3, R44, R0, !P2 ;  /* 0x000000002c039207 */ /* 0x000fe20005000000 */
[----:B------:R-:W-:Y:S01]  /*5060*/  USHF.L.U32 UR41, UR41, 0x8, URZ ;  /* 0x0000000829297899 */ /* 0x000fe200080006ff */
[----:B------:R-:W-:Y:S03]  /*5070*/  @P4 SHF.R.U32.HI R95, RZ, 0x10, R17 ;  /* 0x00000010ff5f4819 */ /* 0x000fe60000011611 */
[----:B------:R-:W-:Y:S02]  /*5080*/  @!P1 IMAD.IADD R0, R2, 0x1, -R3 ;  /* 0x0000000102009824 */ /* 0x000fe400078e0a03 */
[----:B------:R-:W-:Y:S02]  /*5090*/  @!P1 IMAD.IADD R2, R3, 0x1, -R2 ;  /* 0x0000000103029824 */ /* 0x000fe400078e0a02 */
[----:B------:R-:W-:Y:S02]  /*50a0*/  @!P1 IMAD R44, R0, R7, R44 ;  /* 0x00000007002c9224 */ /* 0x000fe400078e022c */
[----:B------:R-:W-:Y:S01]  /*50b0*/  @!P1 IMAD R43, R2, R8, R43 ;  /* 0x00000008022b9224 */ /* 0x000fe200078e022b */
[----:B------:R-:W-:Y:S06]  /*50c0*/  @!P0 BRA `(.L_x_85) ;  /* 0x00000000007c8947 */ /* 0x000fec0003800000 */
[----:B------:R-:W1:Y:S01]  /*50d0*/  LDCU.64 UR8, c[0x4][0x80] ;  /* 0x01001000ff0877ac */ /* 0x000e620008000a00 */
[----:B------:R-:W-:Y:S01]  /*50e0*/  MOV R2, 0x0 ;  /* 0x0000000000027802 */ /* 0x000fe20000000f00 */
[----:B------:R-:W-:Y:S02]  /*50f0*/  HFMA2 R12, -RZ, RZ, 0, 5.9604644775390625e-08 ;  /* 0x00000001ff0c7431 */ /* 0x000fe400000001ff */
[----:B------:R-:W-:Y:S01]  /*5100*/  IMAD.MOV.U32 R8, RZ, RZ, 0x70 ;  /* 0x00000070ff087424 */ /* 0x000fe200078e00ff */
[----:B------:R2:W3:Y:S01]  /*5110*/  LDC.64 R14, c[0x4][R2] ;  /* 0x01000000020e7b82 */ /* 0x0004e20000000a00 */
[----:B------:R-:W4:Y:S01]  /*5120*/  LDCU.64 UR6, c[0x4][0x88] ;  /* 0x01001100ff0677ac */ /* 0x000f220008000a00 */
[----:B------:R-:W-:Y:S01]  /*5130*/  IMAD.MOV.U32 R13, RZ, RZ, RZ ;  /* 0x000000ffff0d7224 */ /* 0x000fe200078e00ff */
[----:B------:R-:W2:Y:S01]  /*5140*/  LDCU.64 UR4, c[0x4][0x8] ;  /* 0x01000100ff0477ac */ /* 0x000ea20008000a00 */
[----:B-1----:R-:W-:Y:S01]  /*5150*/  MOV R5, UR9 ;  /* 0x0000000900057c02 */ /* 0x002fe20008000f00 */
[----:B------:R-:W-:Y:S01]  /*5160*/  IMAD.U32 R4, RZ, RZ, UR8 ;  /* 0x00000008ff047e24 */ /* 0x000fe2000f8e00ff */
[----:B----4-:R-:W-:Y:S01]  /*5170*/  MOV R7, UR7 ;  /* 0x0000000700077c02 */ /* 0x010fe20008000f00 */
[----:B------:R-:W-:Y:S01]  /*5180*/  IMAD.U32 R6, RZ, RZ, UR6 ;  /* 0x00000006ff067e24 */ /* 0x000fe2000f8e00ff */
[----:B--2---:R-:W-:Y:S01]  /*5190*/  MOV R11, UR5 ;  /* 0x00000005000b7c02 */ /* 0x004fe20008000f00 */
[----:B------:R-:W-:Y:S02]  /*51a0*/  IMAD.U32 R10, RZ, RZ, UR4 ;  /* 0x00000004ff0a7e24 */ /* 0x000fe4000f8e00ff */
[----:B------:R-:W-:Y:S07]  /*51b0*/  LEPC R20, `(.L_x_86) ;  /* 0x000000001014794e */ /* 0x000fee0000000000 */
[----:B---3-5:R-:W-:Y:S05]  /*51c0*/  CALL.ABS.NOINC R14 ;  /* 0x000000000e007343 */ /* 0x028fea0003c00000 */
.L_x_86:
[----:B------:R-:W1:Y:S01]  /*51d0*/  LDCU.64 UR8, c[0x4][0x80] ;  /* 0x01001000ff0877ac */ /* 0x000e620008000a00 */
[----:B------:R-:W2:Y:S01]  /*51e0*/  LDC.64 R2, c[0x4][R2] ;  /* 0x0100000002027b82 */ /* 0x000ea20000000a00 */
[----:B------:R-:W-:Y:S02]  /*51f0*/  HFMA2 R12, -RZ, RZ, 0, 5.9604644775390625e-08 ;  /* 0x00000001ff0c7431 */ /* 0x000fe400000001ff */
[----:B------:R-:W-:Y:S02]  /*5200*/  IMAD.MOV.U32 R8, RZ, RZ, 0x70 ;  /* 0x00000070ff087424 */ /* 0x000fe400078e00ff */
[----:B------:R-:W-:Y:S01]  /*5210*/  IMAD.MOV.U32 R13, RZ, RZ, RZ ;  /* 0x000000ffff0d7224 */ /* 0x000fe200078e00ff */
[----:B------:R-:W3:Y:S01]  /*5220*/  LDCU.64 UR6, c[0x4][0x88] ;  /* 0x01001100ff0677ac */ /* 0x000ee20008000a00 */
[----:B------:R-:W4:Y:S01]  /*5230*/  LDCU.64 UR4, c[0x4][0x8] ;  /* 0x01000100ff0477ac */ /* 0x000f220008000a00 */
[----:B-1----:R-:W-:Y:S02]  /*5240*/  MOV R4, UR8 ;  /* 0x0000000800047c02 */ /* 0x002fe40008000f00 */
[----:B------:R-:W-:Y:S02]  /*5250*/  MOV R5, UR9 ;  /* 0x0000000900057c02 */ /* 0x000fe40008000f00 */
[----:B---3--:R-:W-:Y:S01]  /*5260*/  MOV R7, UR7 ;  /* 0x0000000700077c02 */ /* 0x008fe20008000f00 */
[----:B------:R-:W-:Y:S01]  /*5270*/  IMAD.U32 R6, RZ, RZ, UR6 ;  /* 0x00000006ff067e24 */ /* 0x000fe2000f8e00ff */
[----:B----4-:R-:W-:Y:S01]  /*5280*/  MOV R11, UR5 ;  /* 0x00000005000b7c02 */ /* 0x010fe20008000f00 */
[----:B------:R-:W-:Y:S02]  /*5290*/  IMAD.U32 R10, RZ, RZ, UR4 ;  /* 0x00000004ff0a7e24 */ /* 0x000fe4000f8e00ff */
[----:B------:R-:W-:Y:S07]  /*52a0*/  LEPC R20, `(.L_x_85) ;  /* 0x000000001014794e */ /* 0x000fee0000000000 */
[----:B--2---:R-:W-:Y:S05]  /*52b0*/  CALL.ABS.NOINC R2 ;  /* 0x0000000002007343 */ /* 0x004fea0003c00000 */
.L_x_85:
[----:B------:R-:W-:Y:S05]  /*52c0*/  BSYNC.RECONVERGENT B6 ;  /* 0x0000000000067941 */ /* 0x000fea0003800200 */
.L_x_84:
[----:B------:R-:W-:Y:S01]  /*52d0*/  ISETP.NE.U32.AND P4, PT, R82, RZ, PT ;  /* 0x000000ff5200720c */ /* 0x000fe20003f85070 */
[----:B------:R-:W-:Y:S01]  /*52e0*/  UISETP.NE.AND UP2, UPT, UR50, URZ, UPT ;  /* 0x000000ff3200728c */ /* 0x000fe2000bf45270 */
[----:B------:R-:W-:Y:S01]  /*52f0*/  ISETP.NE.U32.AND P2, PT, RZ, UR38, PT ;  /* 0x00000026ff007c0c */ /* 0x000fe2000bf45070 */
[----:B------:R-:W-:Y:S01]  /*5300*/  UISETP.NE.U32.AND UP1, UPT, UR44, URZ, UPT ;  /* 0x000000ff2c00728c */ /* 0x000fe2000bf25070 */
[----:B------:R-:W-:Y:S01]  /*5310*/  ISETP.NE.AND.EX P4, PT, R83, RZ, PT, P4 ;  /* 0x000000ff5300720c */ /* 0x000fe20003f85340 */
[----:B------:R-:W-:Y:S01]  /*5320*/  UPLOP3.LUT UP0, UPT, UPT, UPT, UPT, 0x40, 0x4 ;  /* 0x000000000004789c */ /* 0x000fe20003f0e870 */
[----:B------:R-:W-:Y:S01]  /*5330*/  ISETP.NE.AND.EX P2, PT, RZ, UR39, PT, P2 ;  /* 0x00000027ff007c0c */ /* 0x000fe2000bf45320 */
[----:B------:R-:W-:Y:S01]  /*5340*/  UISETP.NE.AND.EX UP1, UPT, UR45, URZ, UPT, UP1 ;  /* 0x000000ff2d00728c */ /* 0x000fe2000bf25310 */
[----:B------:R-:W-:Y:S04]  /*5350*/  PLOP3.LUT P1, PT, PT, PT, UP2, 0x80, 0x8 ;  /* 0x000000000008781c */ /* 0x000fe80003f2f028 */
[----:B------:R-:W-:Y:S06]  /*5360*/  @UP2 UPLOP3.LUT UP0, UPT, UPT, UPT, UP1, 0x80, 0x8 ;  /* 0x000000000008289c */ /* 0x000fec0003f0f010 */
[----:B------:R-:W-:Y:S01]  /*5370*/  PLOP3.LUT P0, PT, PT, PT, UP0, 0x80, 0x8 ;  /* 0x000000000008781c */ /* 0x000fe20003f0f008 */
[----:B------:R-:W-:Y:S01]  /*5380*/  @!UPT UIADD3 URZ, UPT, UPT, URZ, URZ, URZ ;  /* 0x000000fffffff290 */ /* 0x000fe2000fffe0ff */
[----:B------:R-:W-:Y:S11]  /*5390*/  BRA.U !UP1, `(.L_x_87) ;  /* 0x0000000109387547 */ /* 0x000ff6000b800000 */
[----:B------:R-:W-:Y:S01]  /*53a0*/  UISETP.NE.U32.AND UP0, UPT, UR38, URZ, UPT ;  /* 0x000000ff2600728c */ /* 0x000fe2000bf05070 */
[----:B------:R-:W-:Y:S02]  /*53b0*/  HFMA2 R0, -RZ, RZ, 0, 5.9604644775390625e-08 ;  /* 0x00000001ff007431 */ /* 0x000fe400000001ff */
[----:B------:R-:W-:Y:S01]  /*53c0*/  IMAD.MOV.U32 R88, RZ, RZ, 0x1 ;  /* 0x00000001ff587424 */ /* 0x000fe200078e00ff */
[----:B------:R-:W-:Y:S06]  /*53d0*/  UISETP.NE.AND.EX UP0, UPT, UR39, URZ, UPT, UP0 ;  /* 0x000000ff2700728c */ /* 0x000fec000bf05300 */
[----:B------:R-:W-:Y:S05]  /*53e0*/  PLOP3.LUT P3, PT, PT, PT, UP0, 0x80, 0x8 ;  /* 0x000000000008781c */ /* 0x000fea0003f6f008 */
[----:B------:R-:W1:Y:S01]  /*53f0*/  @UP0 LDCU.64 UR6, c[0x0][0x888] ;  /* 0x00011100ff0607ac */ /* 0x000e620008000a00 */
[----:B------:R-:W-:Y:S07]  /*5400*/  @UP0 UIMAD UR4, UR36, UR44, URZ ;  /* 0x0000002c240402a4 */ /* 0x000fee000f8e02ff */
[----:B------:R-:W-:Y:S01]  /*5410*/  @!P3 PRMT R88, R0, 0x7610, R88 ;  /* 0x000076100058b816 */ /* 0x000fe20000000058 */
[----:B-1----:R-:W-:Y:S03]  /*5420*/  @UP0 UIMAD.WIDE UR6, UR4, 0x4, UR6 ;  /* 0x00000004040608a5 */ /* 0x002fe6000f8e0206 */
[----:B------:R-:W1:Y:S03]  /*5430*/  @!UP0 LDCU UR4, c[0x0][0x880] ;  /* 0x00011000ff0487ac */ /* 0x000e660008000800 */
[----:B------:R-:W-:Y:S01]  /*5440*/  IMAD.U32 R2, RZ, RZ, UR6 ;  /* 0x00000006ff027e24 */ /* 0x000fe2000f8e00ff */
[----:B------:R-:W-:Y:S05]  /*5450*/  MOV R3, UR7 ;  /* 0x0000000700037c02 */ /* 0x000fea0008000f00 */
[----:B-----5:R2:W5:Y:S02]  /*5460*/  @P3 LDG.E R49, desc[UR46][R2.64] ;  /* 0x0000002e02313981 */ /* 0x020564000c1e1900 */
[----:B-12---:R-:W-:Y:S02]  /*5470*/  @!P3 IMAD.U32 R49, RZ, RZ, UR4 ;  /* 0x00000004ff31be24 */ /* 0x006fe4000f8e00ff */
.L_x_87:
[----:B------:R-:W-:Y:S05]  /*5480*/  @!P4 BRA `(.L_x_88) ;  /* 0x000000000020c947 */ /* 0x000fea0003800000 */
[----:B------:R-:W-:Y:S04]  /*5490*/  ISETP.NE.U32.AND P3, PT, R80, RZ, PT ;  /* 0x000000ff5000720c */ /* 0x000fe80003f65070 */
[----:B------:R-:W-:Y:S11]  /*54a0*/  ISETP.NE.AND.EX P3, PT, R81, RZ, PT, P3 ;  /* 0x000000ff5100720c */ /* 0x000ff60003f65330 */
[----:B------:R-:W-:Y:S02]  /*54b0*/  @!UPT UIADD3 URZ, UPT, UPT, URZ, URZ, URZ ;  /* 0x000000fffffff290 */ /* 0x000fe4000fffe0ff */
[----:B------:R-:W1:Y:S01]  /*54c0*/  @P3 LDC.64 R2, c[0x0][0x8a8] ;  /* 0x00022a00ff023b82 */ /* 0x000e620000000a00 */
[----:B------:R-:W-:Y:S04]  /*54d0*/  @P3 IMAD R0, R82, UR36, RZ ;  /* 0x0000002452003c24 */ /* 0x000fe8000f8e02ff */
[----:B-1----:R-:W-:Y:S05]  /*54e0*/  @P3 IMAD.WIDE R2, R0, 0x4, R2 ;  /* 0x0000000400023825 */ /* 0x002fea00078e0202 */
[----:B-----5:R1:W5:Y:S02]  /*54f0*/  @P3 LDG.E R47, desc[UR46][R2.64] ;  /* 0x0000002e022f3981 */ /* 0x020364000c1e1900 */
[----:B-1----:R-:W2:Y:S02]  /*5500*/  @!P3 LDC R47, c[0x0][0x8a0] ;  /* 0x00022800ff2fbb82 */ /* 0x002ea40000000800 */
.L_x_88:
[----:B-----5:R-:W-:Y:S01]  /*5510*/  FSETP.NEU.AND P3, PT, R49, RZ, PT ;  /* 0x000000ff3100720b */ /* 0x020fe20003f6d000 */
[----:B------:R-:W-:Y:S01]  /*5520*/  IMAD.SHL.U32 R66, R92, 0x2, RZ ;  /* 0x000000025c427824 */ /* 0x000fe200078e00ff */
[----:B------:R-:W-:Y:S01]  /*5530*/  SEL R4, RZ, 0xffffffff, P2 ;  /* 0xffffffffff047807 */ /* 0x000fe20001000000 */
[----:B------:R-:W-:Y:S01]  /*5540*/  BSSY B1, `(.L_x_89) ;  /* 0x0000043000017945 */ /* 0x000fe20003800000 */
[----:B------:R-:W-:Y:S01]  /*5550*/  @P1 LOP3.LUT P2, RZ, R88, 0xff, RZ, 0xc0, !PT ;  /* 0x000000ff58ff1812 */ /* 0x000fe2000784c0ff */
[----:B------:R-:W-:Y:S01]  /*5560*/  VIADD R107, R66, UR48 ;  /* 0x00000030426b7c36 */ /* 0x000fe20008000000 */
[----:B------:R-:W-:Y:S01]  /*5570*/  @P1 SEL R0, RZ, 0xffffffff, P3 ;  /* 0xffffffffff001807 */ /* 0x000fe20001800000 */
[----:B------:R-:W-:Y:S01]  /*5580*/  IMAD.MOV.U32 R67, RZ, RZ, 0x1 ;  /* 0x00000001ff437424 */ /* 0x000fe200078e00ff */
[----:B------:R-:W-:Y:S01]  /*5590*/  LOP3.LUT R98, R98, 0x1, RZ, 0x3c, !PT ;  /* 0x0000000162627812 */ /* 0x000fe200078e3cff */
[----:B------:R-:W-:Y:S01]  /*55a0*/  IMAD.MOV.U32 R65, RZ, RZ, RZ ;  /* 0x000000ffff417224 */ /* 0x000fe200078e00ff */
[----:B------:R-:W-:Y:S02]  /*55b0*/  @P0 SEL R0, R4, R0, !P2 ;  /* 0x0000000004000207 */ /* 0x000fe40005000000 */
[----:B------:R-:W-:Y:S02]  /*55c0*/  CS2R R78, SRZ ;  /* 0x00000000004e7805 */ /* 0x000fe4000001ff00 */
[----:B------:R-:W-:Y:S02]  /*55d0*/  LEA R64, R45, UR48, 0x3 ;  /* 0x000000302d407c11 */ /* 0x000fe4000f8e18ff */
[----:B------:R-:W-:Y:S02]  /*55e0*/  CS2R R76, SRZ ;  /* 0x00000000004c7805 */ /* 0x000fe4000001ff00 */
[----:B------:R-:W-:Y:S02]  /*55f0*/  @P1 LOP3.LUT R0, R0, 0x1, RZ, 0xc0, !PT ;  /* 0x0000000100001812 */ /* 0x000fe400078ec0ff */
[----:B------:R-:W-:Y:S02]  /*5600*/  CS2R R70, SRZ ;  /* 0x0000000000467805 */ /* 0x000fe4000001ff00 */
[----:B------:R-:W-:Y:S02]  /*5610*/  SHF.L.U32 R2, R97, 0x1f, RZ ;  /* 0x0000001f61027819 */ /* 0x000fe400000006ff */
[----:B------:R-:W-:Y:S02]  /*5620*/  CS2R R68, SRZ ;  /* 0x0000000000447805 */ /* 0x000fe4000001ff00 */
[----:B------:R-:W-:Y:S02]  /*5630*/  ISETP.NE.U32.OR P6, PT, R0, 0x1, !P1 ;  /* 0x000000010000780c */ /* 0x000fe40004fc5470 */
[----:B------:R-:W-:Y:S02]  /*5640*/  CS2R R62, SRZ ;  /* 0x00000000003e7805 */ /* 0x000fe4000001ff00 */
[----:B------:R-:W-:Y:S02]  /*5650*/  PLOP3.LUT P2, PT, PT, PT, UP1, 0x80, 0x8 ;  /* 0x000000000008781c */ /* 0x000fe40003f4f018 */
[----:B------:R-:W-:Y:S02]  /*5660*/  CS2R R60, SRZ ;  /* 0x00000000003c7805 */ /* 0x000fe4000001ff00 */
[----:B------:R-:W-:Y:S02]  /*5670*/  LEA.HI R48, R45, R45, RZ, 0x1 ;  /* 0x0000002d2d307211 */ /* 0x000fe400078f08ff */
[----:B------:R-:W-:Y:S02]  /*5680*/  CS2R R58, SRZ ;  /* 0x00000000003a7805 */ /* 0x000fe4000001ff00 */
[----:B------:R-:W-:Y:S02]  /*5690*/  LOP3.LUT P4, R103, R88, 0xff, RZ, 0xc0, !PT ;  /* 0x000000ff58677812 */ /* 0x000fe4000788c0ff */
[----:B------:R-:W-:Y:S02]  /*56a0*/  CS2R R56, SRZ ;  /* 0x0000000000387805 */ /* 0x000fe4000001ff00 */
[----:B------:R-:W-:Y:S01]  /*56b0*/  SEL R3, RZ, 0xffffffff, P3 ;  /* 0xffffffffff037807 */ /* 0x000fe20001800000 */
[----:B------:R-:W-:Y:S01]  /*56c0*/  VIADD R108, R107, 0x400 ;  /* 0x000004006b6c7836 */ /* 0x000fe20000000000 */
[----:B------:R-:W-:Y:S01]  /*56d0*/  P2R R105, PR, RZ, 0x40 ;  /* 0x00000040ff697803 */ /* 0x000fe20000000000 */
[----:B------:R-:W-:Y:S01]  /*56e0*/  IMAD.IADD R106, R99, 0x1, R107 ;  /* 0x00000001636a7824 */ /* 0x000fe200078e026b */
[----:B------:R-:W-:Y:S02]  /*56f0*/  @P6 SHF.L.U32 R0, R98, 0x1f, RZ ;  /* 0x0000001f62006819 */ /* 0x000fe400000006ff */
[----:B------:R-:W-:Y:S02]  /*5700*/  @P2 SEL R3, R4, R3, !P4 ;  /* 0x0000000304032207 */ /* 0x000fe40006000000 */
[----:B------:R1:W3:Y:S02]  /*5710*/  @P6 SYNCS.PHASECHK.TRANS64.TRYWAIT P1, [UR48+0x30], R0 ;  /* 0x00003000ff0065a7 */ /* 0x0002e40008021130 */
[----:B------:R-:W-:Y:S04]  /*5720*/  LOP3.LUT R3, R3, 0x1, RZ, 0xc0, !PT ;  /* 0x0000000103037812 */ /* 0x000fe800078ec0ff */
[----:B------:R-:W-:Y:S04]  /*5730*/  ISETP.NE.U32.AND P5, PT, R3, 0x1, PT ;  /* 0x000000010300780c */ /* 0x000fe80003fa5070 */
[----:B------:R-:W-:Y:S01]  /*5740*/  P2R R72, PR, RZ, 0x20 ;  /* 0x00000020ff487803 */ /* 0x000fe20000000000 */
[----:B------:R4:W2:Y:S01]  /*5750*/  SYNCS.PHASECHK.TRANS64.TRYWAIT P0, [R64+URZ+0xa0], R2 ;  /* 0x0000a002400075a7 */ /* 0x0008a200080011ff */
[C---:B-1----:R-:W-:Y:S01]  /*5760*/  IMAD.SHL.U32 R0, R48.reuse, 0x80, RZ ;  /* 0x0000008030007824 */ /* 0x042fe200078e00ff */
[----:B------:R-:W-:Y:S04]  /*5770*/  LOP3.LUT R48, R48, 0xffe, RZ, 0xc0, !PT ;  /* 0x00000ffe30307812 */ /* 0x000fe800078ec0ff */
[----:B------:R-:W-:Y:S01]  /*5780*/  LOP3.LUT R0, R0, 0xffffff00, RZ, 0xc0, !PT ;  /* 0xffffff0000007812 */ /* 0x000fe200078ec0ff */
[----:B------:R-:W-:Y:S04]  /*5790*/  IMAD.IADD R48, R45, 0x1, -R48 ;  /* 0x000000012d307824 */ /* 0x000fe800078e0a30 */
[----:B------:R-:W-:Y:S04]  /*57a0*/  IMAD.IADD R0, R46, 0x1, R0 ;  /* 0x000000012e007824 */ /* 0x000fe800078e0200 */
[----:B------:R-:W-:Y:S01]  /*57b0*/  IMAD R48, R48, 0x100000, R0 ;  /* 0x0010000030307824 */ /* 0x000fe200078e0200 */
[----:B---3--:R-:W-:Y:S01]  /*57c0*/  @P6 SEL R67, RZ, 0x1, !P1 ;  /* 0x00000001ff436807 */ /* 0x008fe20004800000 */
[----:B----4-:R-:W-:Y:S06]  /*57d0*/  @!P6 BRA `(.L_x_90) ;  /* 0x000000000064e947 */ /* 0x010fec0003800000 */
[----:B------:R-:W-:Y:S01]  /*57e0*/  @P5 IMAD R5, R100, 0x2, R108 ;  /* 0x0000000264055824 */ /* 0x000fe200078e026c */
[----:B------:R-:W-:Y:S01]  /*57f0*/  ISETP.NE.AND P1, PT, R67, RZ, PT ;  /* 0x000000ff4300720c */ /* 0x000fe20003f25270 */
[----:B------:R-:W-:Y:S01]  /*5800*/  IMAD.MOV.U32 R78, RZ, RZ, RZ ;  /* 0x000000ffff4e7224 */ /* 0x000fe200078e00ff */
[----:B------:R-:W-:Y:S01]  /*5810*/  BSSY B0, `(.L_x_91) ;  /* 0x000000d000007945 */ /* 0x000fe20003800000 */
[----:B------:R-:W-:Y:S01]  /*5820*/  @P5 IMAD.IADD R4, R99, 0x1, R5 ;  /* 0x0000000163045824 */ /* 0x000fe200078e0205 */
[----:B------:R-:W-:Y:S02]  /*5830*/  CS2R R70, SRZ ;  /* 0x0000000000467805 */ /* 0x000fe4000001ff00 */
[----:B------:R-:W-:Y:S02]  /*5840*/  CS2R R68, SRZ ;  /* 0x0000000000447805 */ /* 0x000fe4000001ff00 */
[----:B------:R-:W-:Y:S02]  /*5850*/  CS2R R76, SRZ ;  /* 0x00000000004c7805 */ /* 0x000fe4000001ff00 */
[----:B------:R-:W-:Y:S02]  /*5860*/  CS2R R58, SRZ ;  /* 0x00000000003a7805 */ /* 0x000fe4000001ff00 */
[----:B------:R-:W-:Y:S02]  /*5870*/  CS2R R56, SRZ ;  /* 0x0000000000387805 */ /* 0x000fe4000001ff00 */
[----:B------:R-:W-:Y:S02]  /*5880*/  CS2R R62, SRZ ;  /* 0x00000000003e7805 */ /* 0x000fe4000001ff00 */
[----:B------:R-:W-:Y:S01]  /*5890*/  CS2R R60, SRZ ;  /* 0x00000000003c7805 */ /* 0x000fe2000001ff00 */
[----:B------:R-:W-:Y:S06]  /*58a0*/  @P1 BRA `(.L_x_92) ;  /* 0x00000000000c1947 */ /* 0x000fec0003800000 */
[----:B------:R-:W-:Y:S04]  /*58b0*/  SHF.L.U32 R3, R98, 0x1f, RZ ;  /* 0x0000001f62037819 */ /* 0x000fe800000006ff */
[----:B------:R-:W1:Y:S02]  /*58c0*/  SYNCS.PHASECHK.TRANS64.TRYWAIT P1, [UR48+0x30], R3 ;  /* 0x00003003ff0075a7 */ /* 0x000e640008021130 */
[----:B-1----:R-:W-:Y:S05]  /*58d0*/  @!P1 BRA `(.L_x_93) ;  /* 0x0000003c00689947 */ /* 0x002fea0003800000 */
.L_x_92:
[----:B------:R-:W-:Y:S05]  /*58e0*/  BSYNC B0 ;  /* 0x0000000000007941 */ /* 0x000fea0003800000 */
.L_x_91:
[----:B------:R-:W-:Y:S01]  /*58f0*/  ISETP.NE.AND P1, PT, R72, RZ, PT ;  /* 0x000000ff4800720c */ /* 0x000fe20003f25270 */
[----:B------:R-:W-:Y:S11]  /*5900*/  HFMA2 R65, -RZ, RZ, 0, 5.9604644775390625e-08 ;  /* 0x00000001ff417431 */ /* 0x000ff600000001ff */
[----:B------:R-:W-:Y:S01]  /*5910*/  @!UPT UIADD3 URZ, UPT, UPT, URZ, URZ, URZ ;  /* 0x000000fffffff290 */ /* 0x000fe2000fffe0ff */
[----:B------:R-:W-:Y:S05]  /*5920*/  @P1 WARPSYNC.ALL ;  /* 0x0000000000001948 */ /* 0x000fea0003800000 */
[----:B------:R3:W4:Y:S04]  /*5930*/  @P1 LDSM.16.M88.4 R68, [R5] ;  /* 0x000000000544183b */ /* 0x0007280000000200 */
[----:B------:R3:W1:Y:S04]  /*5940*/  @P1 LDSM.16.M88.4 R76, [R4] ;  /* 0x00000000044c183b */ /* 0x0006680000000200 */
[----:B------:R3:W1:Y:S04]  /*5950*/  @P1 LDSM.16.M88.4 R56, [R66+UR48+0x400] ;  /* 0x000400304238183b */ /* 0x0006680008000200 */
[----:B------:R3:W1:Y:S02]  /*5960*/  @P1 LDSM.16.M88.4 R60, [R106+0x400] ;  /* 0x000400006a3c183b */ /* 0x0006640000000200 */
.L_x_90:
[----:B------:R-:W-:Y:S05]  /*5970*/  BSYNC B1 ;  /* 0x0000000000017941 */ /* 0x000fea0003800000 */
.L_x_89:
[----:B-1----:R-:W-:Y:S04]  /*5980*/  SHF.R.U32.HI R0, RZ, 0x15, R48 ;  /* 0x00000015ff007819 */ /* 0x002fe80000011630 */
[----:B------:R-:W-:Y:S01]  /*5990*/  LOP3.LUT P1, RZ, R0, 0x3, R93, 0x48, !PT ;  /* 0x0000000300ff7812 */ /* 0x000fe2000782485d */
[----:B------:R-:W-:Y:S01]  /*59a0*/  @!UPT UIADD3 URZ, UPT, UPT, URZ, URZ, URZ ;  /* 0x000000fffffff290 */ /* 0x000fe2000fffe0ff */
[----:B--2---:R-:W-:Y:S11]  /*59b0*/  @P0 BRA `(.L_x_94) ;  /* 0x0000000000080947 */ /* 0x004ff60003800000 */
[----:B------:R-:W1:Y:S02]  /*59c0*/  SYNCS.PHASECHK.TRANS64.TRYWAIT P0, [R64+URZ+0xa0], R2 ;  /* 0x0000a002400075a7 */ /* 0x000e6400080011ff */
[----:B-1----:R-:W-:Y:S05]  /*59d0*/  @!P0 BRA `(.L_x_95) ;  /* 0x0000003c00408947 */ /* 0x002fea0003800000 */
.L_x_94:
[----:B------:R-:W-:Y:S05]  /*59e0*/  @!P1 BRA `(.L_x_96) ;  /* 0x0000000000409947 */ /* 0x000fea0003800000 */
[----:B------:R-:W3:Y:S01]  /*59f0*/  LDCU.64 UR8, c[0x4][0x70] ;  /* 0x01000e00ff0877ac */ /* 0x000ee20008000a00 */
[----:B------:R-:W-:Y:S01]  /*5a00*/  MOV R3, 0x0 ;  /* 0x0000000000037802 */ /* 0x000fe20000000f00 */
[----:B------:R-:W-:Y:S02]  /*5a10*/  HFMA2 R12, -RZ, RZ, 0, 5.9604644775390625e-08 ;  /* 0x00000001ff0c7431 */ /* 0x000fe400000001ff */
[----:B------:R-:W-:Y:S02]  /*5a20*/  IMAD.MOV.U32 R8, RZ, RZ, 0x192 ;  /* 0x00000192ff087424 */ /* 0x000fe400078e00ff */
[----:B------:R-:W-:Y:S01]  /*5a30*/  IMAD.MOV.U32 R13, RZ, RZ, RZ ;  /* 0x000000ffff0d7224 */ /* 0x000fe200078e00ff */
[----:B------:R-:W2:Y:S01]  /*5a40*/  LDCU.64 UR6, c[0x4][0x78] ;  /* 0x01000f00ff0677ac */ /* 0x000ea20008000a00 */
[----:B-1----:R-:W1:Y:S01]  /*5a50*/  LDC.64 R2, c[0x4][R3] ;  /* 0x0100000003027b82 */ /* 0x002e620000000a00 */
[----:B------:R-:W5:Y:S01]  /*5a60*/  LDCU.64 UR4, c[0x4][0x10] ;  /* 0x01000200ff0477ac */ /* 0x000f620008000a00 */
[----:B---3--:R-:W-:Y:S01]  /*5a70*/  MOV R5, UR9 ;  /* 0x0000000900057c02 */ /* 0x008fe20008000f00 */
[----:B------:R-:W-:Y:S01]  /*5a80*/  IMAD.U32 R4, RZ, RZ, UR8 ;  /* 0x00000008ff047e24 */ /* 0x000fe2000f8e00ff */
[----:B--2---:R-:W-:Y:S01]  /*5a90*/  MOV R7, UR7 ;  /* 0x0000000700077c02 */ /* 0x004fe20008000f00 */
[----:B------:R-:W-:Y:S01]  /*5aa0*/  IMAD.U32 R6, RZ, RZ, UR6 ;  /* 0x00000006ff067e24 */ /* 0x000fe2000f8e00ff */
[----:B-----5:R-:W-:Y:S01]  /*5ab0*/  MOV R11, UR5 ;  /* 0x00000005000b7c02 */ /* 0x020fe20008000f00 */
[----:B------:R-:W-:Y:S02]  /*5ac0*/  IMAD.U32 R10, RZ, RZ, UR4 ;  /* 0x00000004ff0a7e24 */ /* 0x000fe4000f8e00ff */
[----:B------:R-:W-:Y:S07]  /*5ad0*/  LEPC R20, `(.L_x_96) ;  /* 0x000000001014794e */ /* 0x000fee0000000000 */
[----:B-1--4-:R-:W-:Y:S05]  /*5ae0*/  CALL.ABS.NOINC R2 ;  /* 0x0000000002007343 */ /* 0x012fea0003c00000 */
.L_x_96:
[----:B------:R-:W-:Y:S05]  /*5af0*/  WARPSYNC.ALL ;  /* 0x0000000000007948 */ /* 0x000fea0003800000 */
[----:B------:R-:W-:Y:S01]  /*5b00*/  R2UR UR4, R48 ;  /* 0x00000000300472ca */ /* 0x000fe200000e0000 */
[--C-:B------:R-:W-:Y:S01]  /*5b10*/  HADD2.F32 R50, -RZ, R56.reuse.H0_H0 ;  /* 0x20000038ff327230 */ /* 0x100fe20000004100 */
[----:B------:R-:W-:Y:S01]  /*5b20*/  SHF.L.U32 R73, R100, 0x1, RZ ;  /* 0x0000000164497819 */ /* 0x000fe200000006ff */
[----:B------:R-:W-:Y:S01]  /*5b30*/  HADD2.F32 R51, -RZ, R56.H1_H1 ;  /* 0x30000038ff337230 */ /* 0x000fe20000004100 */
[----:B------:R-:W-:Y:S01]  /*5b40*/  ISETP.NE.AND P0, PT, R101, RZ, PT ;  /* 0x000000ff6500720c */ /* 0x000fe20003f05270 */
[--C-:B------:R-:W-:Y:S01]  /*5b50*/  HADD2.F32 R52, -RZ, R57.reuse.H0_H0 ;  /* 0x20000039ff347230 */ /* 0x100fe20000004100 */
[----:B------:R-:W-:Y:S01]  /*5b60*/  IADD3 R108, PT, PT, R108, R73, RZ ;  /* 0x000000496c6c7210 */ /* 0x000fe20007ffe0ff */
[----:B------:R-:W-:Y:S03]  /*5b70*/  BSSY.RECONVERGENT B0, `(.L_x_97) ;  /* 0x0000086000007945 */ /* 0x000fe60003800200 */
[----:B------:R-:W-:Y:S03]  /*5b80*/  IADD3 R109, PT, PT, R99, R108, RZ ;  /* 0x0000006c636d7210 */ /* 0x000fe60007ffe0ff */
[----:B---3--:R-:W2:Y:S02]  /*5b90*/  LDTM.16dp256bit.x8 R4, tmem[UR4] ;  /* 0x00000004000479ee */ /* 0x008ea400081a0000 */
[C---:B--2---:R-:W-:Y:S01]  /*5ba0*/  FMUL R0, R47.reuse, R4 ;  /* 0x000000042f007220 */ /* 0x044fe20000400000 */
[C---:B-1----:R-:W-:Y:S01]  /*5bb0*/  FMUL R2, R47.reuse, R5 ;  /* 0x000000052f027220 */ /* 0x042fe20000400000 */
[C---:B------:R-:W-:Y:S01]  /*5bc0*/  FMUL R4, R47.reuse, R8 ;  /* 0x000000082f047220 */ /* 0x040fe20000400000 */
[----:B------:R-:W-:Y:S01]  /*5bd0*/  FMUL R3, R47, R6 ;  /* 0x000000062f037220 */ /* 0x000fe20000400000 */
[C---:B------:R-:W-:Y:S01]  /*5be0*/  FFMA R0, R49.reuse, R50, R0 ;  /* 0x0000003231007223 */ /* 0x040fe20000000000 */
[----:B------:R-:W-:Y:S01]  /*5bf0*/  FFMA R2, R49, R51, R2 ;  /* 0x0000003331027223 */ /* 0x000fe20000000002 */
[C---:B------:R-:W-:Y:S01]  /*5c00*/  FMUL R5, R47.reuse, R9 ;  /* 0x000000092f057220 */ /* 0x040fe20000400000 */
        /* <DEDUP_REMOVED lines=16> */
[----:B------:R-:W-:Y:S02]  /*5d10*/  HADD2.F32 R32, -RZ, R57.H1_H1 ;  /* 0x30000039ff207230 */ /* 0x000fe40000004100 */
[C---:B------:R-:W-:Y:S01]  /*5d20*/  FMUL R26, R47.reuse, R30 ;  /* 0x0000001e2f1a7220 */ /* 0x040fe20000400000 */
[----:B------:R-:W-:Y:S01]  /*5d30*/  FMUL R29, R47, R33 ;  /* 0x000000212f1d7220 */ /* 0x000fe20000400000 */
[--C-:B------:R-:W-:Y:S02]  /*5d40*/  HADD2.F32 R33, -RZ, R58.reuse.H0_H0 ;  /* 0x2000003aff217230 */ /* 0x100fe40000004100 */
[----:B------:R-:W-:Y:S01]  /*5d50*/  FFMA R3, R49, R52, R3 ;  /* 0x0000003431037223 */ /* 0x000fe20000000003 */
[C---:B------:R-:W-:Y:S01]  /*5d60*/  FMUL R7, R47.reuse, R7 ;  /* 0x000000072f077220 */ /* 0x040fe20000400000 */
[----:B------:R-:W-:Y:S01]  /*5d70*/  FMUL R30, R47, R34 ;  /* 0x000000222f1e7220 */ /* 0x000fe20000400000 */
[----:B------:R-:W-:Y:S01]  /*5d80*/  HADD2.F32 R34, -RZ, R58.H1_H1 ;  /* 0x3000003aff227230 */ /* 0x000fe20000004100 */
[----:B------:R-:W-:Y:S01]  /*5d90*/  F2FP.F16.F32.PACK_AB R52, R2, R0 ;  /* 0x000000000234723e */ /* 0x000fe200000000ff */
[--C-:B------:R-:W-:Y:S02]  /*5da0*/  HADD2.F32 R0, -RZ, R59.reuse.H0_H0 ;  /* 0x2000003bff007230 */ /* 0x100fe40000004100 */
[C---:B------:R-:W-:Y:S01]  /*5db0*/  FFMA R7, R49.reuse, R32, R7 ;  /* 0x0000002031077223 */ /* 0x040fe20000000007 */
[----:B------:R-:W-:Y:S02]  /*5dc0*/  HADD2.F32 R2, -RZ, R59.H1_H1 ;  /* 0x3000003bff027230 */ /* 0x000fe40000004100 */
[C---:B------:R-:W-:Y:S01]  /*5dd0*/  FFMA R4, R49.reuse, R33, R4 ;  /* 0x0000002131047223 */ /* 0x040fe20000000004 */
[C---:B------:R-:W-:Y:S01]  /*5de0*/  FFMA R5, R49.reuse, R34, R5 ;  /* 0x0000002231057223 */ /* 0x040fe20000000005 */
[----:B------:R-:W-:Y:S01]  /*5df0*/  FFMA R6, R49, R0, R6 ;  /* 0x0000000031067223 */ /* 0x000fe20000000006 */
[--C-:B------:R-:W-:Y:S02]  /*5e00*/  HADD2.F32 R0, -RZ, R60.reuse.H0_H0 ;  /* 0x2000003cff007230 */ /* 0x100fe40000004100 */
[----:B------:R-:W-:Y:S01]  /*5e10*/  FMUL R11, R47, R11 ;  /* 0x0000000b2f0b7220 */ /* 0x000fe20000400000 */
[----:B------:R-:W-:Y:S01]  /*5e20*/  F2FP.F16.F32.PACK_AB R53, R7, R3 ;  /* 0x000000030735723e */ /* 0x000fe200000000ff */
[--C-:B------:R-:W-:Y:S02]  /*5e30*/  HADD2.F32 R3, -RZ, R61.reuse.H0_H0 ;  /* 0x2000003dff037230 */ /* 0x100fe40000004100 */
[----:B------:R-:W-:Y:S01]  /*5e40*/  FMUL R15, R47, R15 ;  /* 0x0000000f2f0f7220 */ /* 0x000fe20000400000 */
[C---:B------:R-:W-:Y:S01]  /*5e50*/  FFMA R11, R49.reuse, R2, R11 ;  /* 0x00000002310b7223 */ /* 0x040fe2000000000b */
[----:B------:R-:W-:Y:S02]  /*5e60*/  HADD2.F32 R2, -RZ, R60.H1_H1 ;  /* 0x3000003cff027230 */ /* 0x000fe40000004100 */
[----:B------:R-:W-:Y:S01]  /*5e70*/  FFMA R8, R49, R0, R8 ;  /* 0x0000000031087223 */ /* 0x000fe20000000008 */
[----:B------:R-:W-:Y:S02]  /*5e80*/  HADD2.F32 R0, -RZ, R61.H1_H1 ;  /* 0x3000003dff007230 */ /* 0x000fe40000004100 */
[C---:B------:R-:W-:Y:S01]  /*5e90*/  FMUL R19, R47.reuse, R19 ;  /* 0x000000132f137220 */ /* 0x040fe20000400000 */
[----:B------:R-:W-:Y:S01]  /*5ea0*/  FMUL R23, R47, R23 ;  /* 0x000000172f177220 */ /* 0x000fe20000400000 */
[C---:B------:R-:W-:Y:S01]  /*5eb0*/  FFMA R9, R49.reuse, R2, R9 ;  /* 0x0000000231097223 */ /* 0x040fe20000000009 */
[--C-:B------:R-:W-:Y:S02]  /*5ec0*/  HADD2.F32 R2, -RZ, R62.reuse.H0_H0 ;  /* 0x2000003eff027230 */ /* 0x100fe40000004100 */
[C---:B------:R-:W-:Y:S01]  /*5ed0*/  FFMA R10, R49.reuse, R3, R10 ;  /* 0x00000003310a7223 */ /* 0x040fe2000000000a */
[--C-:B------:R-:W-:Y:S02]  /*5ee0*/  HADD2.F32 R3, -RZ, R63.reuse.H0_H0 ;  /* 0x2000003fff037230 */ /* 0x100fe40000004100 */
[C---:B------:R-:W-:Y:S01]  /*5ef0*/  FFMA R15, R49.reuse, R0, R15 ;  /* 0x00000000310f7223 */ /* 0x040fe2000000000f */
[----:B------:R-:W-:Y:S02]  /*5f00*/  HADD2.F32 R0, -RZ, R62.H1_H1 ;  /* 0x3000003eff007230 */ /* 0x000fe40000004100 */
[----:B------:R-:W-:Y:S01]  /*5f10*/  FFMA R12, R49, R2, R12 ;  /* 0x00000002310c7223 */ /* 0x000fe2000000000c */
[--C-:B----4-:R-:W-:Y:S02]  /*5f20*/  HADD2.F32 R2, -RZ, R68.reuse.H0_H0 ;  /* 0x20000044ff027230 */ /* 0x110fe40000004100 */
[C---:B------:R-:W-:Y:S01]  /*5f30*/  FMUL R27, R47.reuse, R27 ;  /* 0x0000001b2f1b7220 */ /* 0x040fe20000400000 */
[----:B------:R-:W-:Y:S01]  /*5f40*/  FMUL R31, R47, R31 ;  /* 0x0000001f2f1f7220 */ /* 0x000fe20000400000 */
[C---:B------:R-:W-:Y:S01]  /*5f50*/  FFMA R13, R49.reuse, R0, R13 ;  /* 0x00000000310d7223 */ /* 0x040fe2000000000d */
[----:B------:R-:W-:Y:S02]  /*5f60*/  HADD2.F32 R0, -RZ, R63.H1_H1 ;  /* 0x3000003fff007230 */ /* 0x000fe40000004100 */
[----:B------:R-:W-:Y:S01]  /*5f70*/  FFMA R14, R49, R3, R14 ;  /* 0x00000003310e7223 */ /* 0x000fe2000000000e */
[----:B------:R-:W-:Y:S01]  /*5f80*/  HADD2.F32 R3, -RZ, R68.H1_H1 ;  /* 0x30000044ff037230 */ /* 0x000fe20000004100 */
[----:B------:R-:W-:Y:S01]  /*5f90*/  F2FP.F16.F32.PACK_AB R54, R5, R4 ;  /* 0x000000040536723e */ /* 0x000fe200000000ff */
[----:B------:R-:W-:Y:S02]  /*5fa0*/  HADD2.F32 R4, -RZ, R79.H0_H0 ;  /* 0x2000004fff047230 */ /* 0x000fe40000004100 */
[C---:B------:R-:W-:Y:S01]  /*5fb0*/  FFMA R19, R49.reuse, R0, R19 ;  /* 0x0000000031137223 */ /* 0x040fe20000000013 */
[--C-:B------:R-:W-:Y:S02]  /*5fc0*/  HADD2.F32 R0, -RZ, R69.reuse.H0_H0 ;  /* 0x20000045ff007230 */ /* 0x100fe40000004100 */
[C---:B------:R-:W-:Y:S01]  /*5fd0*/  FFMA R16, R49.reuse, R2, R16 ;  /* 0x0000000231107223 */ /* 0x040fe20000000010 */
[----:B------:R-:W-:Y:S01]  /*5fe0*/  FFMA R17, R49, R3, R17 ;  /* 0x0000000331117223 */ /* 0x000fe20000000011 */
[----:B------:R-:W-:Y:S01]  /*5ff0*/  HADD2.F32 R2, -RZ, R69.H1_H1 ;  /* 0x30000045ff027230 */ /* 0x000fe20000004100 */
[----:B------:R-:W-:Y:S01]  /*6000*/  F2FP.F16.F32.PACK_AB R55, R11, R6 ;  /* 0x000000060b37723e */ /* 0x000fe200000000ff */
[----:B------:R-:W-:Y:S01]  /*6010*/  FFMA R18, R49, R0, R18 ;  /* 0x0000000031127223 */ /* 0x000fe20000000012 */
[--C-:B------:R-:W-:Y:S01]  /*6020*/  HADD2.F32 R0, -RZ, R70.reuse.H0_H0 ;  /* 0x20000046ff007230 */ /* 0x100fe20000004100 */
[----:B------:R-:W-:Y:S01]  /*6030*/  F2FP.F16.F32.PACK_AB R8, R9, R8 ;  /* 0x000000080908723e */ /* 0x000fe200000000ff */
[C---:B------:R-:W-:Y:S01]  /*6040*/  FFMA R23, R49.reuse, R2, R23 ;  /* 0x0000000231177223 */ /* 0x040fe20000000017 */
[----:B------:R1:W-:Y:S01]  /*6050*/  STSM.16.M88.4 [R107+0x400], R52 ;  /* 0x000400346b007844 */ /* 0x0003e20000000200 */
[----:B------:R-:W-:Y:S02]  /*6060*/  HADD2.F32 R2, -RZ, R70.H1_H1 ;  /* 0x30000046ff027230 */ /* 0x000fe40000004100 */
[----:B------:R-:W-:Y:S01]  /*6070*/  FFMA R20, R49, R0, R20 ;  /* 0x0000000031147223 */ /* 0x000fe20000000014 */
[--C-:B------:R-:W-:Y:S01]  /*6080*/  HADD2.F32 R3, -RZ, R71.reuse.H0_H0 ;  /* 0x20000047ff037230 */ /* 0x100fe20000004100 */
[----:B------:R-:W-:Y:S01]  /*6090*/  F2FP.F16.F32.PACK_AB R9, R15, R10 ;  /* 0x0000000a0f09723e */ /* 0x000fe200000000ff */
[----:B------:R-:W-:Y:S02]  /*60a0*/  HADD2.F32 R0, -RZ, R71.H1_H1 ;  /* 0x30000047ff007230 */ /* 0x000fe40000004100 */
[C---:B------:R-:W-:Y:S01]  /*60b0*/  FFMA R21, R49.reuse, R2, R21 ;  /* 0x0000000231157223 */ /* 0x040fe20000000015 */
[--C-:B------:R-:W-:Y:S02]  /*60c0*/  HADD2.F32 R2, -RZ, R76.reuse.H0_H0 ;  /* 0x2000004cff027230 */ /* 0x100fe40000004100 */
[C---:B------:R-:W-:Y:S01]  /*60d0*/  FFMA R22, R49.reuse, R3, R22 ;  /* 0x0000000331167223 */ /* 0x040fe20000000016 */
[--C-:B------:R-:W-:Y:S02]  /*60e0*/  HADD2.F32 R3, -RZ, R77.reuse.H0_H0 ;  /* 0x2000004dff037230 */ /* 0x100fe40000004100 */
[C---:B------:R-:W-:Y:S01]  /*60f0*/  FFMA R27, R49.reuse, R0, R27 ;  /* 0x00000000311b7223 */ /* 0x040fe2000000001b */
[----:B------:R-:W-:Y:S02]  /*6100*/  HADD2.F32 R0, -RZ, R76.H1_H1 ;  /* 0x3000004cff007230 */ /* 0x000fe40000004100 */
[----:B------:R-:W-:Y:S01]  /*6110*/  FFMA R24, R49, R2, R24 ;  /* 0x0000000231187223 */ /* 0x000fe20000000018 */
[--C-:B------:R-:W-:Y:S02]  /*6120*/  HADD2.F32 R2, -RZ, R78.reuse.H0_H0 ;  /* 0x2000004eff027230 */ /* 0x100fe40000004100 */
[----:B------:R-:W-:Y:S01]  /*6130*/  FMUL R35, R47, R35 ;  /* 0x000000232f237220 */ /* 0x000fe20000400000 */
[----:B------:R-:W-:Y:S01]  /*6140*/  F2FP.F16.F32.PACK_AB R10, R13, R12 ;  /* 0x0000000c0d0a723e */ /* 0x000fe200000000ff */
[C---:B------:R-:W-:Y:S01]  /*6150*/  FFMA R25, R49.reuse, R0, R25 ;  /* 0x0000000031197223 */ /* 0x040fe20000000019 */
[----:B------:R-:W-:Y:S02]  /*6160*/  HADD2.F32 R0, -RZ, R77.H1_H1 ;  /* 0x3000004dff007230 */ /* 0x000fe40000004100 */
[----:B------:R-:W-:Y:S01]  /*6170*/  FFMA R26, R49, R3, R26 ;  /* 0x00000003311a7223 */ /* 0x000fe2000000001a */
[----:B------:R-:W-:Y:S01]  /*6180*/  HADD2.F32 R3, -RZ, R78.H1_H1 ;  /* 0x3000004eff037230 */ /* 0x000fe20000004100 */
[----:B------:R-:W-:Y:S01]  /*6190*/  F2FP.F16.F32.PACK_AB R11, R19, R14 ;  /* 0x0000000e130b723e */ /* 0x000fe200000000ff */
[C---:B------:R-:W-:Y:S01]  /*61a0*/  FFMA R31, R49.reuse, R0, R31 ;  /* 0x00000000311f7223 */ /* 0x040fe2000000001f */
[----:B------:R-:W-:Y:S02]  /*61b0*/  HADD2.F32 R0, -RZ, R79.H1_H1 ;  /* 0x3000004fff007230 */ /* 0x000fe40000004100 */
[C---:B------:R-:W-:Y:S01]  /*61c0*/  FFMA R28, R49.reuse, R2, R28 ;  /* 0x00000002311c7223 */ /* 0x040fe2000000001c */
[----:B------:R1:W-:Y:S01]  /*61d0*/  STSM.16.M88.4 [R106+0x400], R8 ;  /* 0x000400086a007844 */ /* 0x0003e20000000200 */
[----:B------:R-:W-:Y:S01]  /*61e0*/  FFMA R29, R49, R3, R29 ;  /* 0x00000003311d7223 */ /* 0x000fe2000000001d */
[----:B------:R-:W-:Y:S01]  /*61f0*/  F2FP.F16.F32.PACK_AB R16, R17, R16 ;  /* 0x000000101110723e */ /* 0x000fe200000000ff */
[----:B------:R-:W-:Y:S01]  /*6200*/  FFMA R30, R49, R4, R30 ;  /* 0x00000004311e7223 */ /* 0x000fe2000000001e */
[----:B------:R-:W-:Y:S01]  /*6210*/  F2FP.F16.F32.PACK_AB R17, R23, R18 ;  /* 0x000000121711723e */ /* 0x000fe200000000ff */
[----:B------:R-:W-:Y:S01]  /*6220*/  FFMA R35, R49, R0, R35 ;  /* 0x0000000031237223 */ /* 0x000fe20000000023 */
[----:B------:R-:W-:Y:S02]  /*6230*/  F2FP.F16.F32.PACK_AB R18, R21, R20 ;  /* 0x000000141512723e */ /* 0x000fe400000000ff */
[----:B------:R-:W-:Y:S02]  /*6240*/  F2FP.F16.F32.PACK_AB R19, R27, R22 ;  /* 0x000000161b13723e */ /* 0x000fe400000000ff */
[----:B------:R-:W-:Y:S02]  /*6250*/  F2FP.F16.F32.PACK_AB R24, R25, R24 ;  /* 0x000000181918723e */ /* 0x000fe400000000ff */
[----:B------:R-:W-:Y:S01]  /*6260*/  F2FP.F16.F32.PACK_AB R25, R31, R26 ;  /* 0x0000001a1f19723e */ /* 0x000fe200000000ff */
[----:B------:R1:W-:Y:S01]  /*6270*/  STSM.16.M88.4 [R108], R16 ;  /* 0x000000106c007844 */ /* 0x0003e20000000200 */
[----:B------:R-:W-:Y:S02]  /*6280*/  F2FP.F16.F32.PACK_AB R26, R29, R28 ;  /* 0x0000001c1d1a723e */ /* 0x000fe400000000ff */
[----:B------:R-:W-:Y:S05]  /*6290*/  F2FP.F16.F32.PACK_AB R27, R35, R30 ;  /* 0x0000001e231b723e */ /* 0x000fea00000000ff */
[----:B------:R1:W-:Y:S01]  /*62a0*/  STSM.16.M88.4 [R109], R24 ;  /* 0x000000186d007844 */ /* 0x0003e20000000200 */
[----:B------:R-:W-:Y:S01]  /*62b0*/  @!PT LDS RZ, [RZ] ;  /* 0x00000000fffff984 */ /* 0x000fe20000000800 */
[----:B------:R-:W-:Y:S01]  /*62c0*/  @!PT LDS RZ, [RZ] ;  /* 0x00000000fffff984 */ /* 0x000fe20000000800 */
[----:B------:R-:W-:Y:S01]  /*62d0*/  @!PT LDS RZ, [RZ] ;  /* 0x00000000fffff984 */ /* 0x000fe20000000800 */
[----:B------:R-:W-:Y:S01]  /*62e0*/  @!PT LDS RZ, [RZ] ;  /* 0x00000000fffff984 */ /* 0x000fe20000000800 */
[----:B------:R2:W-:Y:S07]  /*62f0*/  MEMBAR.ALL.CTA ;  /* 0x0000000000007992 */ /* 0x0005ee0000008000 */
[----:B--2---:R-:W2:Y:S02]  /*6300*/  FENCE.VIEW.ASYNC.S ;  /* 0x00000000000073c6 */ /* 0x004ea40000000000 */
[----:B--2---:R-:W-:Y:S06]  /*6310*/  BAR.SYNC.DEFER_BLOCKING 0x1, 0x80 ;  /* 0x0042000000007b1d */ /* 0x004fec0000010000 */
[----:B------:R-:W-:Y:S05]  /*6320*/  @P0 BRA `(.L_x_98) ;  /* 0x0000000000280947 */ /* 0x000fea0003800000 */
[----:B------:R-:W-:Y:S02]  /*6330*/  UIADD3 UR4, UPT, UPT, UR48, 0x400, URZ ;  /* 0x0000040030047890 */ /* 0x000fe4000fffe0ff */
[----:B------:R-:W-:Y:S01]  /*6340*/  UIADD3 UR6, UP0, UPT, UR52, 0x680, URZ ;  /* 0x0000068034067890 */ /* 0x000fe2000ff1e0ff */
[----:B------:R-:W-:Y:S03]  /*6350*/  UMOV UR43, UR36 ;  /* 0x00000024002b7c82 */ /* 0x000fe60008000000 */
[----:B------:R-:W-:Y:S01]  /*6360*/  MOV R94, UR4 ;  /* 0x00000004005e7c02 */ /* 0x000fe20008000f00 */
[----:B------:R-:W-:Y:S03]  /*6370*/  UIADD3.X UR7, UPT, UPT, URZ, UR53, URZ, UP0, !UPT ;  /* 0x00000035ff077290 */ /* 0x000fe600087fe4ff */
[----:B------:R-:W-:Y:S11]  /*6380*/  R2UR UR40, R94 ;  /* 0x000000005e2872ca */ /* 0x000ff600000e0000 */
[----:B------:R-:W-:Y:S02]  /*6390*/  @!UPT UIADD3 URZ, UPT, UPT, URZ, URZ, URZ ;  /* 0x000000fffffff290 */ /* 0x000fe4000fffe0ff */
[----:B------:R2:W-:Y:S01]  /*63a0*/  UTMASTG.3D [UR40], [UR6] ;  /* 0x00000028060073b5 */ /* 0x0005e20008010000 */
[----:B------:R0:W-:Y:S01]  /*63b0*/  UTMACMDFLUSH ;  /* 0x00000000000079b7 */ /* 0x0001e20000000000 */
[----:B--2---:R-:W-:Y:S04]  /*63c0*/  DEPBAR.LE SB0, 0x1 ;  /* 0x000080400000791a */ /* 0x004fe80000000000 */
.L_x_98:
[----:B------:R-:W-:Y:S05]  /*63d0*/  BSYNC.RECONVERGENT B0 ;  /* 0x0000000000007941 */ /* 0x000fea0003800200 */
.L_x_97:
[----:B------:R-:W-:Y:S01]  /*63e0*/  BAR.SYNC.DEFER_BLOCKING 0x1, 0x80 ;  /* 0x0042000000007b1d */ /* 0x000fe20000010000 */
[----:B------:R-:W-:Y:S01]  /*63f0*/  ISETP.NE.AND P1, PT, R105, RZ, PT ;  /* 0x000000ff6900720c */ /* 0x000fe20003f25270 */
[----:B------:R-:W-:Y:S01]  /*6400*/  UISETP.NE.AND UP0, UPT, UR49, URZ, UPT ;  /* 0x000000ff3100728c */ /* 0x000fe2000bf05270 */
[----:B------:R-:W-:Y:S11]  /*6410*/  LEA R2, R65, UR48, 0x3 ;  /* 0x0000003041027c11 */ /* 0x000ff6000f8e18ff */
[----:B------:R-:W-:Y:S01]  /*6420*/  @P1 SHF.L.U32 R3, R98, 0x1f, RZ ;  /* 0x0000001f62031819 */ /* 0x000fe200000006ff */
[----:B------:R-:W-:Y:S06]  /*6430*/  BRA.U !UP0, `(.L_x_99) ;  /* 0x0000000108247547 */ /* 0x000fec000b800000 */
[----:B------:R-:W-:Y:S01]  /*6440*/  IMAD.U32 R4, RZ, RZ, UR51 ;  /* 0x00000033ff047e24 */ /* 0x000fe2000f8e00ff */
[----:B------:R-:W-:Y:S01]  /*6450*/  MOV R0, UR37 ;  /* 0x0000002500007c02 */ /* 0x000fe20008000f00 */
[----:B------:R-:W-:Y:S03]  /*6460*/  UIADD3 UR51, UPT, UPT, UR51, 0x1, URZ ;  /* 0x0000000133337890 */ /* 0x000fe6000fffe0ff */
[----:B------:R-:W-:Y:S01]  /*6470*/  @P1 LEA R4, R4, UR48, 0x3 ;  /* 0x0000003004041c11 */ /* 0x000fe2000f8e18ff */
[----:B------:R-:W-:Y:S04]  /*6480*/  UISETP.NE.AND UP0, UPT, UR51, 0x4, UPT ;  /* 0x000000043300788c */ /* 0x000fe8000bf05270 */
[----:B------:R-:W-:Y:S01]  /*6490*/  @P1 VIADD R4, R4, 0x50 ;  /* 0x0000005004041836 */ /* 0x000fe20000000000 */
[----:B------:R-:W-:Y:S04]  /*64a0*/  USEL UR51, UR51, URZ, UP0 ;  /* 0x000000ff33337287 */ /* 0x000fe80008000000 */
[----:B------:R-:W-:Y:S04]  /*64b0*/  @P1 PRMT R0, R0, 0x654, R4 ;  /* 0x0000065400001816 */ /* 0x000fe80000000004 */
[----:B------:R2:W-:Y:S04]  /*64c0*/  @P1 SYNCS.ARRIVE.TRANS64.RED.A1T0 RZ, [R0+URZ], RZ ;  /* 0x000000ff00ff19a7 */ /* 0x0005e800081004ff */
.L_x_99:
[----:B------:R-:W3:Y:S01]  /*64d0*/  @P1 SYNCS.PHASECHK.TRANS64.TRYWAIT P0, [R2+URZ+0x30], R3 ;  /* 0x00003003020015a7 */ /* 0x000ee200080011ff */
[----:B------:R-:W-:Y:S01]  /*64e0*/  BSSY B1, `(.L_x_100) ;  /* 0x0000017000017945 */ /* 0x000fe20003800000 */
[----:B---3--:R-:W-:Y:S03]  /*64f0*/  @P1 SEL R67, RZ, 0x1, !P0 ;  /* 0x00000001ff431807 */ /* 0x008fe60004000000 */
[----:B------:R-:W-:Y:S05]  /*6500*/  @!P1 BRA `(.L_x_101) ;  /* 0x0000000000509947 */ /* 0x000fea0003800000 */
[----:B------:R-:W-:Y:S01]  /*6510*/  ISETP.NE.AND P1, PT, R72, RZ, PT ;  /* 0x000000ff4800720c */ /* 0x000fe20003f25270 */
[----:B------:R-:W-:Y:S01]  /*6520*/  BSSY B0, `(.L_x_102) ;  /* 0x000000a000007945 */ /* 0x000fe20003800000 */
[----:B------:R-:W-:Y:S11]  /*6530*/  ISETP.NE.AND P0, PT, R67, RZ, PT ;  /* 0x000000ff4300720c */ /* 0x000ff60003f05270 */
[----:B------:R-:W-:Y:S04]  /*6540*/  @P1 IMAD R5, R65, 0x2000, R66 ;  /* 0x0000200041051824 */ /* 0x000fe800078e0242 */
[----:B------:R-:W-:Y:S05]  /*6550*/  @P1 VIADD R4, R5, UR48 ;  /* 0x0000003005041c36 */ /* 0x000fea0008000000 */
[----:B------:R-:W-:Y:S01]  /*6560*/  @P1 IADD3 R3, PT, PT, R73, R4, RZ ;  /* 0x0000000449031210 */ /* 0x000fe20007ffe0ff */
[----:B------:R-:W-:Y:S01]  /*6570*/  @P1 IMAD.IADD R4, R99, 0x1, R4 ;  /* 0x0000000163041824 */ /* 0x000fe200078e0204 */
[----:B------:R-:W-:Y:S06]  /*6580*/  @P0 BRA `(.L_x_103) ;  /* 0x00000000000c0947 */ /* 0x000fec0003800000 */
[----:B--2---:R-:W-:Y:S04]  /*6590*/  SHF.L.U32 R0, R98, 0x1f, RZ ;  /* 0x0000001f62007819 */ /* 0x004fe800000006ff */
[----:B------:R-:W2:Y:S02]  /*65a0*/  SYNCS.PHASECHK.TRANS64.TRYWAIT P0, [R2+URZ+0x30], R0 ;  /* 0x00003000020075a7 */ /* 0x000ea400080011ff */
[----:B--2---:R-:W-:Y:S05]  /*65b0*/  @!P0 BRA `(.L_x_104) ;  /* 0x00000030005c8947 */ /* 0x004fea0003800000 */
.L_x_103:
[----:B------:R-:W-:Y:S05]  /*65c0*/  BSYNC B0 ;  /* 0x0000000000007941 */ /* 0x000fea0003800000 */
.L_x_102:
[----:B------:R-:W-:Y:S02]  /*65d0*/  ISETP.NE.AND P0, PT, R72, RZ, PT ;  /* 0x000000ff4800720c */ /* 0x000fe40003f05270 */
[----:B------:R-:W-:Y:S11]  /*65e0*/  IADD3 R65, PT, PT, R65, 0x1, RZ ;  /* 0x0000000141417810 */ /* 0x000ff60007ffe0ff */
[----:B--2---:R-:W-:Y:S01]  /*65f0*/  @P0 IMAD.IADD R0, R99, 0x1, R3 ;  /* 0x0000000163000824 */ /* 0x004fe200078e0203 */
[----:B------:R-:W-:Y:S05]  /*6600*/  @P0 WARPSYNC.ALL ;  /* 0x0000000000000948 */ /* 0x000fea0003800000 */
[----:B------:R3:W4:Y:S04]  /*6610*/  @P0 LDSM.16.M88.4 R56, [R5+UR48+0x400] ;  /* 0x000400300538083b */ /* 0x0007280008000200 */
[----:B------:R3:W2:Y:S04]  /*6620*/  @P0 LDSM.16.M88.4 R60, [R4+0x400] ;  /* 0x00040000043c083b */ /* 0x0006a80000000200 */
[----:B------:R3:W1:Y:S04]  /*6630*/  @P0 LDSM.16.M88.4 R68, [R3+0x400] ;  /* 0x000400000344083b */ /* 0x0006680000000200 */
[----:B------:R3:W1:Y:S02]  /*6640*/  @P0 LDSM.16.M88.4 R76, [R0+0x400] ;  /* 0x00040000004c083b */ /* 0x0006640000000200 */
.L_x_101:
[----:B------:R-:W-:Y:S05]  /*6650*/  BSYNC B1 ;  /* 0x0000000000017941 */ /* 0x000fea0003800000 */
.L_x_100:
[----:B--23--:R-:W-:Y:S05]  /*6660*/  VIADD R0, R48, 0x40 ;  /* 0x0000004030007836 */ /* 0x00cfea0000000000 */
[----:B------:R-:W-:Y:S04]  /*6670*/  SHF.R.U32.HI R0, RZ, 0x15, R0 ;  /* 0x00000015ff007819 */ /* 0x000fe80000011600 */
[----:B------:R-:W-:Y:S11]  /*6680*/  LOP3.LUT P0, RZ, R0, 0x3, R93, 0x48, !PT ;  /* 0x0000000300ff7812 */ /* 0x000ff6000780485d */
[----:B------:R-:W-:Y:S02]  /*6690*/  @!UPT UIADD3 URZ, UPT, UPT, URZ, URZ, URZ ;  /* 0x000000fffffff290 */ /* 0x000fe4000fffe0ff */
[----:B------:R-:W-:Y:S05]  /*66a0*/  @!P0 BRA `(.L_x_105) ;  /* 0x0000000000408947 */ /* 0x000fea0003800000 */
[----:B------:R-:W2:Y:S01]  /*66b0*/  LDCU.64 UR8, c[0x4][0x70] ;  /* 0x01000e00ff0877ac */ /* 0x000ea20008000a00 */
[----:B------:R-:W-:Y:S01]  /*66c0*/  MOV R3, 0x0 ;  /* 0x0000000000037802 */ /* 0x000fe20000000f00 */
[----:B------:R-:W-:Y:S02]  /*66d0*/  HFMA2 R12, -RZ, RZ, 0, 5.9604644775390625e-08 ;  /* 0x00000001ff0c7431 */ /* 0x000fe400000001ff */
[----:B-1----:R-:W-:Y:S02]  /*66e0*/  IMAD.MOV.U32 R8, RZ, RZ, 0x192 ;  /* 0x00000192ff087424 */ /* 0x002fe400078e00ff */
[----:B------:R-:W-:Y:S01]  /*66f0*/  IMAD.MOV.U32 R13, RZ, RZ, RZ ;  /* 0x000000ffff0d7224 */ /* 0x000fe200078e00ff */
[----:B------:R-:W1:Y:S01]  /*6700*/  LDCU.64 UR6, c[0x4][0x78] ;  /* 0x01000f00ff0677ac */ /* 0x000e620008000a00 */
[----:B------:R-:W3:Y:S01]  /*6710*/  LDC.64 R2, c[0x4][R3] ;  /* 0x0100000003027b82 */ /* 0x000ee20000000a00 */
[----:B------:R-:W5:Y:S01]  /*6720*/  LDCU.64 UR4, c[0x4][0x10] ;  /* 0x01000200ff0477ac */ /* 0x000f620008000a00 */
[----:B--2---:R-:W-:Y:S01]  /*6730*/  MOV R5, UR9 ;  /* 0x0000000900057c02 */ /* 0x004fe20008000f00 */
[----:B------:R-:W-:Y:S01]  /*6740*/  IMAD.U32 R4, RZ, RZ, UR8 ;  /* 0x00000008ff047e24 */ /* 0x000fe2000f8e00ff */
[----:B-1----:R-:W-:Y:S01]  /*6750*/  MOV R7, UR7 ;  /* 0x0000000700077c02 */ /* 0x002fe20008000f00 */
[----:B------:R-:W-:Y:S01]  /*6760*/  IMAD.U32 R6, RZ, RZ, UR6 ;  /* 0x00000006ff067e24 */ /* 0x000fe2000f8e00ff */
[----:B-----5:R-:W-:Y:S01]  /*6770*/  MOV R11, UR5 ;  /* 0x00000005000b7c02 */ /* 0x020fe20008000f00 */
[----:B------:R-:W-:Y:S02]  /*6780*/  IMAD.U32 R10, RZ, RZ, UR4 ;  /* 0x00000004ff0a7e24 */ /* 0x000fe4000f8e00ff */
[----:B------:R-:W-:Y:S07]  /*6790*/  LEPC R20, `(.L_x_105) ;  /* 0x000000001014794e */ /* 0x000fee0000000000 */
[----:B---34-:R-:W-:Y:S05]  /*67a0*/  CALL.ABS.NOINC R2 ;  /* 0x0000000002007343 */ /* 0x018fea0003c00000 */
.L_x_105:
[----:B------:R-:W-:Y:S05]  /*67b0*/  WARPSYNC.ALL ;  /* 0x0000000000007948 */ /* 0x000fea0003800000 */
[----:B------:R-:W-:Y:S01]  /*67c0*/  R2UR UR4, R48 ;  /* 0x00000000300472ca */ /* 0x000fe200000e0000 */
[--C-:B----4-:R-:W-:Y:S01]  /*67d0*/  HADD2.F32 R3, -RZ, R56.reuse.H0_H0 ;  /* 0x20000038ff037230 */ /* 0x110fe20000004100 */
[----:B------:R-:W-:Y:S01]  /*67e0*/  ISETP.NE.AND P6, PT, R105, RZ, PT ;  /* 0x000000ff6900720c */ /* 0x000fe20003fc5270 */
[--C-:B------:R-:W-:Y:S01]  /*67f0*/  HADD2.F32 R51, -RZ, R57.reuse.H1_H1 ;  /* 0x30000039ff337230 */ /* 0x100fe20000004100 */
[----:B------:R-:W-:Y:S01]  /*6800*/  MOV R50, UR51 ;  /* 0x0000003300327c02 */ /* 0x000fe20008000f00 */
[----:B------:R-:W-:Y:S01]  /*6810*/  BSSY.RECONVERGENT B0, `(.L_x_106) ;  /* 0x000008c000007945 */ /* 0x000fe20003800200 */
[----:B------:R-:W-:Y:S02]  /*6820*/  MOV R74, UR37 ;  /* 0x00000025004a7c02 */ /* 0x000fe40008000f00 */
[----:B------:R-:W-:Y:S05]  /*6830*/  ISETP.NE.AND P0, PT, R101, RZ, PT ;  /* 0x000000ff6500720c */ /* 0x000fea0003f05270 */
[----:B-1----:R-:W1:Y:S02]  /*6840*/  LDTM.16dp256bit.x8 R4, tmem[UR4+0x40] ;  /* 0x00004004000479ee */ /* 0x002e6400081a0000 */
[----:B------:R-:W-:Y:S04]  /*6850*/  @P6 LEA R50, R50, UR48, 0x3 ;  /* 0x0000003032326c11 */ /* 0x000fe8000f8e18ff */
[----:B------:R-:W-:Y:S04]  /*6860*/  @P6 IADD3 R50, PT, PT, R50, 0x50, RZ ;  /* 0x0000005032326810 */ /* 0x000fe80007ffe0ff */
[----:B------:R-:W-:Y:S01]  /*6870*/  @P6 PRMT R74, R74, 0x654, R50 ;  /* 0x000006544a4a6816 */ /* 0x000fe20000000032 */
[----:B------:R-:W-:Y:S02]  /*6880*/  HADD2.F32 R50, -RZ, R57.H0_H0 ;  /* 0x20000039ff327230 */ /* 0x000fe40000004100 */
[C---:B-1----:R-:W-:Y:S01]  /*6890*/  FMUL R0, R47.reuse, R4 ;  /* 0x000000042f007220 */ /* 0x042fe20000400000 */
[----:B------:R-:W-:Y:S02]  /*68a0*/  HADD2.F32 R4, -RZ, R56.H1_H1 ;  /* 0x30000038ff047230 */ /* 0x000fe40000004100 */
[C---:B------:R-:W-:Y:S01]  /*68b0*/  FMUL R2, R47.reuse, R5 ;  /* 0x000000052f027220 */ /* 0x040fe20000400000 */
[----:B------:R-:W-:Y:S01]  /*68c0*/  FMUL R7, R47, R7 ;  /* 0x000000072f077220 */ /* 0x000fe20000400000 */
[----:B------:R-:W-:Y:S01]  /*68d0*/  FFMA R0, R49, R3, R0 ;  /* 0x0000000331007223 */ /* 0x000fe20000000000 */
[----:B------:R-:W-:Y:S01]  /*68e0*/  FMUL R3, R47, R6 ;  /* 0x000000062f037220 */ /* 0x000fe20000400000 */
[----:B------:R-:W-:Y:S01]  /*68f0*/  FFMA R2, R49, R4, R2 ;  /* 0x0000000431027223 */ /* 0x000fe20000000002 */
[C---:B------:R-:W-:Y:S01]  /*6900*/  FMUL R4, R47.reuse, R8 ;  /* 0x000000082f047220 */ /* 0x040fe20000400000 */
[----:B------:R-:W-:Y:S01]  /*6910*/  FMUL R8, R47, R12 ;  /* 0x0000000c2f087220 */ /* 0x000fe20000400000 */
[----:B------:R-:W-:Y:S01]  /*6920*/  FFMA R3, R49, R50, R3 ;  /* 0x0000003231037223 */ /* 0x000fe20000000003 */
[C---:B------:R-:W-:Y:S01]  /*6930*/  FMUL R12, R47.reuse, R16 ;  /* 0x000000102f0c7220 */ /* 0x040fe20000400000 */
[C---:B------:R-:W-:Y:S01]  /*6940*/  FMUL R16, R47.reuse, R20 ;  /* 0x000000142f107220 */ /* 0x040fe20000400000 */
[C---:B------:R-:W-:Y:S01]  /*6950*/  FMUL R20, R47.reuse, R24 ;  /* 0x000000182f147220 */ /* 0x040fe20000400000 */
[C---:B------:R-:W-:Y:S01]  /*6960*/  FMUL R24, R47.reuse, R28 ;  /* 0x0000001c2f187220 */ /* 0x040fe20000400000 */
[C---:B------:R-:W-:Y:S01]  /*6970*/  FMUL R28, R47.reuse, R32 ;  /* 0x000000202f1c7220 */ /* 0x040fe20000400000 */
[--C-:B------:R-:W-:Y:S01]  /*6980*/  HADD2.F32 R32, -RZ, R58.reuse.H0_H0 ;  /* 0x2000003aff207230 */ /* 0x100fe20000004100 */
[----:B------:R-:W-:Y:S01]  /*6990*/  F2FP.F16.F32.PACK_AB R52, R2, R0 ;  /* 0x000000000234723e */ /* 0x000fe200000000ff */
[----:B------:R-:W-:Y:S02]  /*69a0*/  HADD2.F32 R0, -RZ, R58.H1_H1 ;  /* 0x3000003aff007230 */ /* 0x000fe40000004100 */
[----:B------:R-:W-:Y:S01]  /*69b0*/  FMUL R5, R47, R9 ;  /* 0x000000092f057220 */ /* 0x000fe20000400000 */
[--C-:B------:R-:W-:Y:S02]  /*69c0*/  HADD2.F32 R2, -RZ, R59.reuse.H0_H0 ;  /* 0x2000003bff027230 */ /* 0x100fe40000004100 */
[C---:B------:R-:W-:Y:S01]  /*69d0*/  FFMA R7, R49.reuse, R51, R7 ;  /* 0x0000003331077223 */ /* 0x040fe20000000007 */
[C---:B------:R-:W-:Y:S01]  /*69e0*/  FFMA R4, R49.reuse, R32, R4 ;  /* 0x0000002031047223 */ /* 0x040fe20000000004 */
[----:B------:R-:W-:Y:S02]  /*69f0*/  HADD2.F32 R32, -RZ, R59.H1_H1 ;  /* 0x3000003bff207230 */ /* 0x000fe40000004100 */
[----:B------:R-:W-:Y:S01]  /*6a00*/  FFMA R5, R49, R0, R5 ;  /* 0x0000000031057223 */ /* 0x000fe20000000005 */
[--C-:B------:R-:W-:Y:S01]  /*6a10*/  HADD2.F32 R0, -RZ, R60.reuse.H0_H0 ;  /* 0x2000003cff007230 */ /* 0x100fe20000004100 */
[----:B------:R-:W-:Y:S01]  /*6a20*/  F2FP.F16.F32.PACK_AB R53, R7, R3 ;  /* 0x000000030735723e */ /* 0x000fe200000000ff */
[----:B------:R-:W-:Y:S01]  /*6a30*/  FMUL R6, R47, R10 ;  /* 0x0000000a2f067220 */ /* 0x000fe20000400000 */
[----:B------:R-:W-:Y:S01]  /*6a40*/  HADD2.F32 R3, -RZ, R61.H0_H0 ;  /* 0x2000003dff037230 */ /* 0x000fe20000004100 */
[----:B------:R-:W-:Y:S01]  /*6a50*/  F2FP.F16.F32.PACK_AB R54, R5, R4 ;  /* 0x000000040536723e */ /* 0x000fe200000000ff */
[----:B------:R-:W-:Y:S01]  /*6a60*/  FMUL R11, R47, R11 ;  /* 0x0000000b2f0b7220 */ /* 0x000fe20000400000 */
[----:B------:R-:W-:Y:S01]  /*6a70*/  FFMA R6, R49, R2, R6 ;  /* 0x0000000231067223 */ /* 0x000fe20000000006 */
[----:B------:R-:W-:Y:S02]  /*6a80*/  HADD2.F32 R2, -RZ, R60.H1_H1 ;  /* 0x3000003cff027230 */ /* 0x000fe40000004100 */
[----:B------:R-:W-:Y:S01]  /*6a90*/  FMUL R9, R47, R13 ;  /* 0x0000000d2f097220 */ /* 0x000fe20000400000 */
[C---:B------:R-:W-:Y:S01]  /*6aa0*/  FFMA R11, R49.reuse, R32, R11 ;  /* 0x00000020310b7223 */ /* 0x040fe2000000000b */
[----:B------:R-:W-:Y:S02]  /*6ab0*/  HADD2.F32 R4, -RZ, R77.H0_H0 ;  /* 0x2000004dff047230 */ /* 0x000fe40000004100 */
[C---:B------:R-:W-:Y:S01]  /*6ac0*/  FFMA R8, R49.reuse, R0, R8 ;  /* 0x0000000031087223 */ /* 0x040fe20000000008 */
[----:B------:R-:W-:Y:S01]  /*6ad0*/  FFMA R9, R49, R2, R9 ;  /* 0x0000000231097223 */ /* 0x000fe20000000009 */
[----:B------:R-:W-:Y:S01]  /*6ae0*/  HADD2.F32 R0, -RZ, R61.H1_H1 ;  /* 0x3000003dff007230 */ /* 0x000fe20000004100 */
[----:B------:R-:W-:Y:S01]  /*6af0*/  F2FP.F16.F32.PACK_AB R55, R11, R6 ;  /* 0x000000060b37723e */ /* 0x000fe200000000ff */
[C---:B------:R-:W-:Y:S01]  /*6b00*/  FMUL R10, R47.reuse, R14 ;  /* 0x0000000e2f0a7220 */ /* 0x040fe20000400000 */
[----:B------:R-:W-:Y:S01]  /*6b10*/  FMUL R15, R47, R15 ;  /* 0x0000000f2f0f7220 */ /* 0x000fe20000400000 */
[--C-:B------:R-:W-:Y:S01]  /*6b20*/  HADD2.F32 R2, -RZ, R62.reuse.H0_H0 ;  /* 0x2000003eff027230 */ /* 0x100fe20000004100 */
[----:B------:R-:W-:Y:S01]  /*6b30*/  F2FP.F16.F32.PACK_AB R8, R9, R8 ;  /* 0x000000080908723e */ /* 0x000fe200000000ff */
[----:B------:R1:W-:Y:S01]  /*6b40*/  STSM.16.M88.4 [R107+0x2400], R52 ;  /* 0x002400346b007844 */ /* 0x0003e20000000200 */
[C---:B------:R-:W-:Y:S01]  /*6b50*/  FFMA R10, R49.reuse, R3, R10 ;  /* 0x00000003310a7223 */ /* 0x040fe2000000000a */
[C---:B------:R-:W-:Y:S01]  /*6b60*/  FFMA R15, R49.reuse, R0, R15 ;  /* 0x00000000310f7223 */ /* 0x040fe2000000000f */
[----:B------:R-:W-:Y:S02]  /*6b70*/  HADD2.F32 R3, -RZ, R62.H1_H1 ;  /* 0x3000003eff037230 */ /* 0x000fe40000004100 */
[----:B------:R-:W-:Y:S01]  /*6b80*/  FFMA R12, R49, R2, R12 ;  /* 0x00000002310c7223 */ /* 0x000fe2000000000c */
[----:B------:R-:W-:Y:S01]  /*6b90*/  FMUL R13, R47, R17 ;  /* 0x000000112f0d7220 */ /* 0x000fe20000400000 */
[--C-:B------:R-:W-:Y:S01]  /*6ba0*/  HADD2.F32 R0, -RZ, R63.reuse.H0_H0 ;  /* 0x2000003fff007230 */ /* 0x100fe20000004100 */
[----:B------:R-:W-:Y:S01]  /*6bb0*/  F2FP.F16.F32.PACK_AB R9, R15, R10 ;  /* 0x0000000a0f09723e */ /* 0x000fe200000000ff */
[----:B------:R-:W-:Y:S01]  /*6bc0*/  FMUL R14, R47, R18 ;  /* 0x000000122f0e7220 */ /* 0x000fe20000400000 */
[----:B------:R-:W-:Y:S01]  /*6bd0*/  FFMA R13, R49, R3, R13 ;  /* 0x00000003310d7223 */ /* 0x000fe2000000000d */
[----:B------:R-:W-:Y:S02]  /*6be0*/  HADD2.F32 R2, -RZ, R63.H1_H1 ;  /* 0x3000003fff027230 */ /* 0x000fe40000004100 */
[----:B------:R-:W-:Y:S01]  /*6bf0*/  FMUL R19, R47, R19 ;  /* 0x000000132f137220 */ /* 0x000fe20000400000 */
[----:B------:R-:W-:Y:S01]  /*6c00*/  FFMA R14, R49, R0, R14 ;  /* 0x00000000310e7223 */ /* 0x000fe2000000000e */
[--C-:B------:R-:W-:Y:S01]  /*6c10*/  HADD2.F32 R0, -RZ, R68.reuse.H0_H0 ;  /* 0x20000044ff007230 */ /* 0x100fe20000004100 */
[----:B------:R-:W-:Y:S01]  /*6c20*/  F2FP.F16.F32.PACK_AB R10, R13, R12 ;  /* 0x0000000c0d0a723e */ /* 0x000fe200000000ff */
[----:B------:R-:W-:Y:S01]  /*6c30*/  FFMA R19, R49, R2, R19 ;  /* 0x0000000231137223 */ /* 0x000fe20000000013 */
[----:B------:R-:W-:Y:S02]  /*6c40*/  HADD2.F32 R2, -RZ, R68.H1_H1 ;  /* 0x30000044ff027230 */ /* 0x000fe40000004100 */
[----:B------:R-:W-:Y:S01]  /*6c50*/  FMUL R17, R47, R21 ;  /* 0x000000152f117220 */ /* 0x000fe20000400000 */
[----:B------:R-:W-:Y:S01]  /*6c60*/  FFMA R16, R49, R0, R16 ;  /* 0x0000000031107223 */ /* 0x000fe20000000010 */
[--C-:B------:R-:W-:Y:S01]  /*6c70*/  HADD2.F32 R3, -RZ, R69.reuse.H0_H0 ;  /* 0x20000045ff037230 */ /* 0x100fe20000004100 */
[----:B------:R-:W-:Y:S01]  /*6c80*/  F2FP.F16.F32.PACK_AB R11, R19, R14 ;  /* 0x0000000e130b723e */ /* 0x000fe200000000ff */
[----:B------:R-:W-:Y:S01]  /*6c90*/  FFMA R17, R49, R2, R17 ;  /* 0x0000000231117223 */ /* 0x000fe20000000011 */
[C---:B------:R-:W-:Y:S01]  /*6ca0*/  FMUL R18, R47.reuse, R22 ;  /* 0x000000162f127220 */ /* 0x040fe20000400000 */
[----:B------:R-:W-:Y:S02]  /*6cb0*/  HADD2.F32 R0, -RZ, R69.H1_H1 ;  /* 0x30000045ff007230 */ /* 0x000fe40000004100 */
[----:B------:R-:W-:Y:S01]  /*6cc0*/  FMUL R23, R47, R23 ;  /* 0x000000172f177220 */ /* 0x000fe20000400000 */
[----:B------:R1:W-:Y:S01]  /*6cd0*/  STSM.16.M88.4 [R106+0x2400], R8 ;  /* 0x002400086a007844 */ /* 0x0003e20000000200 */
[----:B------:R-:W-:Y:S01]  /*6ce0*/  F2FP.F16.F32.PACK_AB R16, R17, R16 ;  /* 0x000000101110723e */ /* 0x000fe200000000ff */
[C---:B------:R-:W-:Y:S01]  /*6cf0*/  FFMA R18, R49.reuse, R3, R18 ;  /* 0x0000000331127223 */ /* 0x040fe20000000012 */
[----:B------:R-:W-:Y:S01]  /*6d00*/  FFMA R23, R49, R0, R23 ;  /* 0x0000000031177223 */ /* 0x000fe20000000017 */
[--C-:B------:R-:W-:Y:S02]  /*6d10*/  HADD2.F32 R2, -RZ, R70.reuse.H0_H0 ;  /* 0x20000046ff027230 */ /* 0x100fe40000004100 */
[C---:B------:R-:W-:Y:S01]  /*6d20*/  FMUL R21, R47.reuse, R25 ;  /* 0x000000192f157220 */ /* 0x040fe20000400000 */
[----:B------:R-:W-:Y:S02]  /*6d30*/  HADD2.F32 R0, -RZ, R70.H1_H1 ;  /* 0x30000046ff007230 */ /* 0x000fe40000004100 */
[----:B------:R-:W-:Y:S01]  /*6d40*/  FMUL R22, R47, R26 ;  /* 0x0000001a2f167220 */ /* 0x000fe20000400000 */
[--C-:B------:R-:W-:Y:S02]  /*6d50*/  HADD2.F32 R3, -RZ, R71.reuse.H0_H0 ;  /* 0x20000047ff037230 */ /* 0x100fe40000004100 */
[----:B------:R-:W-:Y:S01]  /*6d60*/  FFMA R20, R49, R2, R20 ;  /* 0x0000000231147223 */ /* 0x000fe20000000014 */
[----:B------:R-:W-:Y:S01]  /*6d70*/  FMUL R27, R47, R27 ;  /* 0x0000001b2f1b7220 */ /* 0x000fe20000400000 */
[C---:B------:R-:W-:Y:S01]  /*6d80*/  FFMA R21, R49.reuse, R0, R21 ;  /* 0x0000000031157223 */ /* 0x040fe20000000015 */
[----:B------:R-:W-:Y:S02]  /*6d90*/  HADD2.F32 R0, -RZ, R71.H1_H1 ;  /* 0x30000047ff007230 */ /* 0x000fe40000004100 */
[----:B------:R-:W-:Y:S01]  /*6da0*/  FFMA R22, R49, R3, R22 ;  /* 0x0000000331167223 */ /* 0x000fe20000000016 */
[--C-:B------:R-:W-:Y:S02]  /*6db0*/  HADD2.F32 R2, -RZ, R76.reuse.H0_H0 ;  /* 0x2000004cff027230 */ /* 0x100fe40000004100 */
[C---:B------:R-:W-:Y:S01]  /*6dc0*/  FMUL R25, R47.reuse, R29 ;  /* 0x0000001d2f197220 */ /* 0x040fe20000400000 */
[----:B------:R-:W-:Y:S02]  /*6dd0*/  HADD2.F32 R3, -RZ, R76.H1_H1 ;  /* 0x3000004cff037230 */ /* 0x000fe40000004100 */
[----:B------:R-:W-:Y:S01]  /*6de0*/  FMUL R26, R47, R30 ;  /* 0x0000001e2f1a7220 */ /* 0x000fe20000400000 */
[C---:B------:R-:W-:Y:S01]  /*6df0*/  FFMA R27, R49.reuse, R0, R27 ;  /* 0x00000000311b7223 */ /* 0x040fe2000000001b */
[C---:B------:R-:W-:Y:S01]  /*6e00*/  FFMA R24, R49.reuse, R2, R24 ;  /* 0x0000000231187223 */ /* 0x040fe20000000018 */
[----:B------:R-:W-:Y:S02]  /*6e10*/  HADD2.F32 R0, -RZ, R77.H1_H1 ;  /* 0x3000004dff007230 */ /* 0x000fe40000004100 */
[----:B------:R-:W-:Y:S01]  /*6e20*/  FFMA R25, R49, R3, R25 ;  /* 0x0000000331197223 */ /* 0x000fe20000000019 */
[----:B------:R-:W-:Y:S01]  /*6e30*/  FMUL R31, R47, R31 ;  /* 0x0000001f2f1f7220 */ /* 0x000fe20000400000 */
[--C-:B------:R-:W-:Y:S02]  /*6e40*/  HADD2.F32 R2, -RZ, R78.reuse.H0_H0 ;  /* 0x2000004eff027230 */ /* 0x100fe40000004100 */
[----:B------:R-:W-:Y:S01]  /*6e50*/  FFMA R26, R49, R4, R26 ;  /* 0x00000004311a7223 */ /* 0x000fe2000000001a */
[----:B------:R-:W-:Y:S02]  /*6e60*/  HADD2.F32 R3, -RZ, R78.H1_H1 ;  /* 0x3000004eff037230 */ /* 0x000fe40000004100 */
[C---:B------:R-:W-:Y:S01]  /*6e70*/  FMUL R29, R47.reuse, R33 ;  /* 0x000000212f1d7220 */ /* 0x040fe20000400000 */
[--C-:B------:R-:W-:Y:S02]  /*6e80*/  HADD2.F32 R4, -RZ, R79.reuse.H0_H0 ;  /* 0x2000004fff047230 */ /* 0x100fe40000004100 */
[----:B------:R-:W-:Y:S01]  /*6e90*/  FMUL R30, R47, R34 ;  /* 0x000000222f1e7220 */ /* 0x000fe20000400000 */
[----:B------:R-:W-:Y:S02]  /*6ea0*/  HADD2.F32 R5, -RZ, R79.H1_H1 ;  /* 0x3000004fff057230 */ /* 0x000fe40000004100 */
[----:B------:R-:W-:Y:S01]  /*6eb0*/  FFMA R31, R49, R0, R31 ;  /* 0x00000000311f7223 */ /* 0x000fe2000000001f */
[----:B------:R-:W-:Y:S01]  /*6ec0*/  FMUL R35, R47, R35 ;  /* 0x000000232f237220 */ /* 0x000fe20000400000 */
[C---:B------:R-:W-:Y:S01]  /*6ed0*/  FFMA R28, R49.reuse, R2, R28 ;  /* 0x00000002311c7223 */ /* 0x040fe2000000001c */
[C---:B------:R-:W-:Y:S01]  /*6ee0*/  FFMA R29, R49.reuse, R3, R29 ;  /* 0x00000003311d7223 */ /* 0x040fe2000000001d */
[----:B------:R-:W-:Y:S01]  /*6ef0*/  FFMA R30, R49, R4, R30 ;  /* 0x00000004311e7223 */ /* 0x000fe2000000001e */
[----:B------:R-:W-:Y:S01]  /*6f00*/  F2FP.F16.F32.PACK_AB R17, R23, R18 ;  /* 0x000000121711723e */ /* 0x000fe200000000ff */
[----:B------:R-:W-:Y:S01]  /*6f10*/  FFMA R35, R49, R5, R35 ;  /* 0x0000000531237223 */ /* 0x000fe20000000023 */
[----:B------:R-:W-:Y:S02]  /*6f20*/  F2FP.F16.F32.PACK_AB R18, R21, R20 ;  /* 0x000000141512723e */ /* 0x000fe400000000ff */
[----:B------:R-:W-:Y:S02]  /*6f30*/  F2FP.F16.F32.PACK_AB R19, R27, R22 ;  /* 0x000000161b13723e */ /* 0x000fe400000000ff */
[----:B------:R-:W-:Y:S02]  /*6f40*/  F2FP.F16.F32.PACK_AB R24, R25, R24 ;  /* 0x000000181918723e */ /* 0x000fe400000000ff */
[----:B------:R-:W-:Y:S01]  /*6f50*/  F2FP.F16.F32.PACK_AB R25, R31, R26 ;  /* 0x0000001a1f19723e */ /* 0x000fe200000000ff */
[----:B------:R1:W-:Y:S01]  /*6f60*/  STSM.16.M88.4 [R108+0x2000], R16 ;  /* 0x002000106c007844 */ /* 0x0003e20000000200 */
[----:B------:R-:W-:Y:S02]  /*6f70*/  F2FP.F16.F32.PACK_AB R26, R29, R28 ;  /* 0x0000001c1d1a723e */ /* 0x000fe400000000ff */
[----:B------:R-:W-:Y:S02]  /*6f80*/  F2FP.F16.F32.PACK_AB R27, R35, R30 ;  /* 0x0000001e231b723e */ /* 0x000fe400000000ff */
[----:B------:R-:W-:Y:S02]  /*6f90*/  LEA R0, R65, UR48, 0x3 ;  /* 0x0000003041007c11 */ /* 0x000fe4000f8e18ff */
[----:B------:R-:W-:Y:S01]  /*6fa0*/  @P6 SHF.L.U32 R2, R98, 0x1f, RZ ;  /* 0x0000001f62026819 */ /* 0x000fe200000006ff */
[----:B------:R1:W-:Y:S01]  /*6fb0*/  STSM.16.M88.4 [R109+0x2000], R24 ;  /* 0x002000186d007844 */ /* 0x0003e20000000200 */
        /* <DEDUP_REMOVED lines=8> */
[----:B------:R-:W-:Y:S02]  /*7040*/  UIADD3 UR8, UP0, UPT, UR52, 0x680, URZ ;  /* 0x0000068034087890 */ /* 0x000fe4000ff1e0ff */
[----:B------:R-:W-:Y:S02]  /*7050*/  UIADD3 UR5, UPT, UPT, UR41, 0x40, URZ ;  /* 0x0000004029057890 */ /* 0x000fe4000fffe0ff */
[----:B------:R-:W-:Y:S02]  /*7060*/  UIADD3 UR4, UPT, UPT, UR48, 0x2400, URZ ;  /* 0x0000240030047890 */ /* 0x000fe4000fffe0ff */
[----:B------:R-:W-:Y:S01]  /*7070*/  UIADD3.X UR9, UPT, UPT, URZ, UR53, URZ, UP0, !UPT ;  /* 0x00000035ff097290 */ /* 0x000fe200087fe4ff */
[----:B------:R-:W-:Y:S01]  /*7080*/  UMOV UR6, UR42 ;  /* 0x0000002a00067c82 */ /* 0x000fe20008000000 */
[----:B------:R-:W-:Y:S07]  /*7090*/  UMOV UR7, UR36 ;  /* 0x0000002400077c82 */ /* 0x000fee0008000000 */
[----:B------:R2:W-:Y:S01]  /*70a0*/  UTMASTG.3D [UR4], [UR8] ;  /* 0x00000004080073b5 */ /* 0x0005e20008010000 */
[----:B------:R0:W-:Y:S01]  /*70b0*/  UTMACMDFLUSH ;  /* 0x00000000000079b7 */ /* 0x0001e20000000000 */
[----:B--2---:R-:W-:Y:S04]  /*70c0*/  DEPBAR.LE SB0, 0x1 ;  /* 0x000080400000791a */ /* 0x004fe80000000000 */
.L_x_107:
[----:B------:R-:W-:Y:S05]  /*70d0*/  BSYNC.RECONVERGENT B0 ;  /* 0x0000000000007941 */ /* 0x000fea0003800200 */
.L_x_106:
[----:B------:R-:W-:Y:S01]  /*70e0*/  BAR.SYNC.DEFER_BLOCKING 0x1, 0x80 ;  /* 0x0042000000007b1d */ /* 0x000fe20000010000 */
[----:B------:R-:W-:Y:S04]  /*70f0*/  UIADD3 UR40, UPT, UPT, UR51, 0x1, URZ ;  /* 0x0000000133287890 */ /* 0x000fe8000fffe0ff */
[----:B------:R-:W-:Y:S04]  /*7100*/  UISETP.NE.AND UP0, UPT, UR40, 0x4, UPT ;  /* 0x000000042800788c */ /* 0x000fe8000bf05270 */
[----:B------:R-:W-:Y:S01]  /*7110*/  USEL UR40, UR40, URZ, UP0 ;  /* 0x000000ff28287287 */ /* 0x000fe20008000000 */
[----:B------:R2:W-:Y:S01]  /*7120*/  @P6 SYNCS.ARRIVE.TRANS64.RED.A1T0 RZ, [R74+URZ], RZ ;  /* 0x000000ff4aff69a7 */ /* 0x0005e200081004ff */
[----:B------:R-:W-:Y:S01]  /*7130*/  BSSY B1, `(.L_x_108) ;  /* 0x0000018000017945 */ /* 0x000fe20003800000 */
[----:B------:R-:W3:Y:S02]  /*7140*/  @P6 SYNCS.PHASECHK.TRANS64.TRYWAIT P0, [R0+URZ+0x30], R2 ;  /* 0x00003002000065a7 */ /* 0x000ee400080011ff */
[----:B---3--:R-:W-:Y:S01]  /*7150*/  @P6 SEL R67, RZ, 0x1, !P0 ;  /* 0x00000001ff436807 */ /* 0x008fe20004000000 */
[----:B--2---:R-:W-:Y:S06]  /*7160*/  @!P6 BRA `(.L_x_109) ;  /* 0x000000000050e947 */ /* 0x004fec0003800000 */
        /* <DEDUP_REMOVED lines=8> */
[----:B------:R-:W-:Y:S04]  /*71f0*/  SHF.L.U32 R5, R98, 0x1f, RZ ;  /* 0x0000001f62057819 */ /* 0x000fe800000006ff */
[----:B------:R-:W2:Y:S02]  /*7200*/  SYNCS.PHASECHK.TRANS64.TRYWAIT P0, [R0+URZ+0x30], R5 ;  /* 0x00003005000075a7 */ /* 0x000ea400080011ff */
[----:B--2---:R-:W-:Y:S05]  /*7210*/  @!P0 BRA `(.L_x_112) ;  /* 0x0000002400588947 */ /* 0x004fea0003800000 */
.L_x_111:
[----:B------:R-:W-:Y:S05]  /*7220*/  BSYNC B0 ;  /* 0x0000000000007941 */ /* 0x000fea0003800000 */
.L_x_110:
[----:B------:R-:W-:Y:S02]  /*7230*/  ISETP.NE.AND P0, PT, R72, RZ, PT ;  /* 0x000000ff4800720c */ /* 0x000fe40003f05270 */
[----:B------:R-:W-:Y:S11]  /*7240*/  IADD3 R65, PT, PT, R65, 0x1, RZ ;  /* 0x0000000141417810 */ /* 0x000ff60007ffe0ff */
[----:B--2---:R-:W-:Y:S01]  /*7250*/  @P0 IMAD.IADD R0, R99, 0x1, R2 ;  /* 0x0000000163000824 */ /* 0x004fe200078e0202 */
[----:B------:R-:W-:Y:S05]  /*7260*/  @P0 WARPSYNC.ALL ;  /* 0x0000000000000948 */ /* 0x000fea0003800000 */
[----:B------:R2:W3:Y:S04]  /*7270*/  @P0 LDSM.16.M88.4 R56, [R4+UR48+0x400] ;  /* 0x000400300438083b */ /* 0x0004e80008000200 */
[----:B------:R2:W4:Y:S04]  /*7280*/  @P0 LDSM.16.M88.4 R60, [R3+0x400] ;  /* 0x00040000033c083b */ /* 0x0005280000000200 */
[----:B------:R2:W1:Y:S04]  /*7290*/  @P0 LDSM.16.M88.4 R68, [R2+0x400] ;  /* 0x000400000244083b */ /* 0x0004680000000200 */
[----:B------:R2:W1:Y:S02]  /*72a0*/  @P0 LDSM.16.M88.4 R76, [R0+0x400] ;  /* 0x00040000004c083b */ /* 0x0004640000000200 */
.L_x_109:
[----:B------:R-:W-:Y:S05]  /*72b0*/  BSYNC B1 ;  /* 0x0000000000017941 */ /* 0x000fea0003800000 */
.L_x_108:
[----:B--2---:R-:W-:Y:S05]  /*72c0*/  VIADD R0, R48, 0x80 ;  /* 0x0000008030007836 */ /* 0x004fea0000000000 */
        /* <DEDUP_REMOVED lines=20> */
.L_x_113:
[----:B------:R-:W-:Y:S05]  /*7410*/  WARPSYNC.ALL ;  /* 0x0000000000007948 */ /* 0x000fea0003800000 */
[----:B------:R-:W-:Y:S01]  /*7420*/  R2UR UR4, R48 ;  /* 0x00000000300472ca */ /* 0x000fe200000e0000 */
[--C-:B---3--:R-:W-:Y:S01]  /*7430*/  HADD2.F32 R3, -RZ, R56.reuse.H0_H0 ;  /* 0x20000038ff037230 */ /* 0x108fe20000004100 */
        /* <DEDUP_REMOVED lines=35> */
[--C-:B----4-:R-:W-:Y:S01]  /*7670*/  HADD2.F32 R0, -RZ, R60.reuse.H0_H0 ;  /* 0x2000003cff007230 */ /* 0x110fe20000004100 */
        /* <DEDUP_REMOVED lines=107> */
.L_x_115:
[----:B------:R-:W-:Y:S05]  /*7d30*/  BSYNC.RECONVERGENT B0 ;  /* 0x0000000000007941 */ /* 0x000fea0003800200 */
.L_x_114:
        /* <DEDUP_REMOVED lines=20> */
.L_x_119:
[----:B------:R-:W-:Y:S05]  /*7e80*/  BSYNC B0 ;  /* 0x0000000000007941 */ /* 0x000fea0003800000 */
.L_x_118:
[----:B------:R-:W-:Y:S11]  /*7e90*/  ISETP.NE.AND P0, PT, R72, RZ, PT ;  /* 0x000000ff4800720c */ /* 0x000ff60003f05270 */
[----:B------:R-:W-:Y:S02]  /*7ea0*/  @!UPT UIADD3 URZ, UPT, UPT, URZ, URZ, URZ ;  /* 0x000000fffffff290 */ /* 0x000fe4000fffe0ff */
[----:B--2---:R-:W-:Y:S01]  /*7eb0*/  @P0 IADD3 R0, PT, PT, R99, R73, RZ ;  /* 0x0000004963000210 */ /* 0x004fe20007ffe0ff */
[----:B------:R-:W-:Y:S05]  /*7ec0*/  @P0 WARPSYNC.ALL ;  /* 0x0000000000000948 */ /* 0x000fea0003800000 */
[----:B------:R2:W3:Y:S04]  /*7ed0*/  @P0 LDSM.16.M88.4 R56, [R65+UR48+0x400] ;  /* 0x000400304138083b */ /* 0x0004e80008000200 */
[----:B------:R2:W4:Y:S04]  /*7ee0*/  @P0 LDSM.16.M88.4 R60, [R3+0x400] ;  /* 0x00040000033c083b */ /* 0x0005280000000200 */
[----:B------:R2:W1:Y:S04]  /*7ef0*/  @P0 LDSM.16.M88.4 R68, [R73+0x400] ;  /* 0x000400004944083b */ /* 0x0004680000000200 */
[----:B------:R2:W1:Y:S02]  /*7f00*/  @P0 LDSM.16.M88.4 R76, [R0+0x400] ;  /* 0x00040000004c083b */ /* 0x0004640000000200 */
.L_x_117:
[----:B------:R-:W-:Y:S05]  /*7f10*/  BSYNC B1 ;  /* 0x0000000000017941 */ /* 0x000fea0003800000 */
.L_x_116:
        /* <DEDUP_REMOVED lines=21> */
.L_x_121:
[----:B------:R-:W-:Y:S01]  /*8070*/  ISETP.NE.AND P0, PT, R101, RZ, PT ;  /* 0x000000ff6500720c */ /* 0x000fe20003f05270 */
[----:B------:R-:W-:Y:S05]  /*8080*/  WARPSYNC.ALL ;  /* 0x0000000000007948 */ /* 0x000fea0003800000 */
[----:B------:R-:W-:Y:S01]  /*8090*/  R2UR UR4, R48 ;  /* 0x00000000300472ca */ /* 0x000fe200000e0000 */
[--C-:B---3--:R-:W-:Y:S01]  /*80a0*/  HADD2.F32 R0, -RZ, R56.reuse.H0_H0 ;  /* 0x20000038ff007230 */ /* 0x108fe20000004100 */
[----:B------:R-:W-:Y:S01]  /*80b0*/  R2UR UR5, R64 ;  /* 0x00000000400572ca */ /* 0x000fe200000e0000 */
[----:B------:R-:W-:Y:S01]  /*80c0*/  HADD2.F32 R2, -RZ, R56.H1_H1 ;  /* 0x30000038ff027230 */ /* 0x000fe20000004100 */
[----:B------:R-:W-:Y:S01]  /*80d0*/  BSSY.RECONVERGENT B0, `(.L_x_122) ;  /* 0x0000089000007945 */ /* 0x000fe20003800200 */
[--C-:B------:R-:W-:Y:S02]  /*80e0*/  HADD2.F32 R3, -RZ, R57.reuse.H0_H0 ;  /* 0x20000039ff037230 */ /* 0x100fe40000004100 */
[----:B------:R-:W-:Y:S02]  /*80f0*/  HADD2.F32 R48, -RZ, R57.H1_H1 ;  /* 0x30000039ff307230 */ /* 0x000fe40000004100 */
[--C-:B------:R-:W-:Y:S02]  /*8100*/  HADD2.F32 R50, -RZ, R58.reuse.H0_H0 ;  /* 0x2000003aff327230 */ /* 0x100fe40000004100 */
[----:B------:R-:W-:Y:S02]  /*8110*/  HADD2.F32 R51, -RZ, R58.H1_H1 ;  /* 0x3000003aff337230 */ /* 0x000fe40000004100 */
[----:B-1----:R-:W1:Y:S01]  /*8120*/  LDTM.16dp256bit.x8 R4, tmem[UR4+0xc0] ;  /* 0x0000c004000479ee */ /* 0x002e6200081a0000 */
[----:B------:R-:W-:Y:S01]  /*8130*/  NOP ;  /* 0x0000000000007918 */ /* 0x000fe20000000000 */
[----:B------:R-:W-:Y:S01]  /*8140*/  UIADD3 UR5, UPT, UPT, UR5, 0xc0, URZ ;  /* 0x000000c005057890 */ /* 0x000fe2000fffe0ff */
[--C-:B------:R-:W-:Y:S02]  /*8150*/  HADD2.F32 R52, -RZ, R59.reuse.H0_H0 ;  /* 0x2000003bff347230 */ /* 0x100fe40000004100 */
[----:B------:R-:W-:Y:S01]  /*8160*/  HADD2.F32 R53, -RZ, R59.H1_H1 ;  /* 0x3000003bff357230 */ /* 0x000fe20000004100 */
[----:B------:R-:W-:Y:S01]  /*8170*/  UPRMT UR5, UR37, 0x654, UR5 ;  /* 0x0000065425057896 */ /* 0x000fe20008000005 */
[--C-:B----4-:R-:W-:Y:S02]  /*8180*/  HADD2.F32 R54, -RZ, R60.reuse.H0_H0 ;  /* 0x2000003cff367230 */ /* 0x110fe40000004100 */
[----:B------:R-:W-:Y:S02]  /*8190*/  HADD2.F32 R55, -RZ, R60.H1_H1 ;  /* 0x3000003cff377230 */ /* 0x000fe40000004100 */
[--C-:B------:R-:W-:Y:S02]  /*81a0*/  HADD2.F32 R56, -RZ, R61.reuse.H0_H0 ;  /* 0x2000003dff387230 */ /* 0x100fe40000004100 */
[----:B------:R-:W-:Y:S02]  /*81b0*/  HADD2.F32 R57, -RZ, R61.H1_H1 ;  /* 0x3000003dff397230 */ /* 0x000fe40000004100 */
[----:B-1----:R-:W-:Y:S01]  /*81c0*/  SYNCS.ARRIVE.TRANS64.RED.A1T0 RZ, [UR5], RZ ;  /* 0x000000ffffff79a7 */ /* 0x002fe20008100405 */
[--C-:B------:R-:W-:Y:S02]  /*81d0*/  HADD2.F32 R58, -RZ, R62.reuse.H0_H0 ;  /* 0x2000003eff3a7230 */ /* 0x100fe40000004100 */
[----:B------:R-:W-:Y:S02]  /*81e0*/  HADD2.F32 R59, -RZ, R62.H1_H1 ;  /* 0x3000003eff3b7230 */ /* 0x000fe40000004100 */
[--C-:B------:R-:W-:Y:S02]  /*81f0*/  HADD2.F32 R60, -RZ, R63.reuse.H0_H0 ;  /* 0x2000003fff3c7230 */ /* 0x100fe40000004100 */
[----:B------:R-:W-:Y:S02]  /*8200*/  HADD2.F32 R61, -RZ, R63.H1_H1 ;  /* 0x3000003fff3d7230 */ /* 0x000fe40000004100 */
[C---:B------:R-:W-:Y:S01]  /*8210*/  FMUL R4, R47.reuse, R4 ;  /* 0x000000042f047220 */ /* 0x040fe20000400000 */
[C---:B------:R-:W-:Y:S01]  /*8220*/  FMUL R5, R47.reuse, R5 ;  /* 0x000000052f057220 */ /* 0x040fe20000400000 */
[C---:B------:R-:W-:Y:S01]  /*8230*/  FMUL R6, R47.reuse, R6 ;  /* 0x000000062f067220 */ /* 0x040fe20000400000 */
[----:B------:R-:W-:Y:S01]  /*8240*/  FMUL R7, R47, R7 ;  /* 0x000000072f077220 */ /* 0x000fe20000400000 */
[C---:B------:R-:W-:Y:S01]  /*8250*/  FFMA R4, R49.reuse, R0, R4 ;  /* 0x0000000031047223 */ /* 0x040fe20000000004 */
[C---:B------:R-:W-:Y:S01]  /*8260*/  FFMA R5, R49.reuse, R2, R5 ;  /* 0x0000000231057223 */ /* 0x040fe20000000005 */
[C---:B------:R-:W-:Y:S01]  /*8270*/  FFMA R6, R49.reuse, R3, R6 ;  /* 0x0000000331067223 */ /* 0x040fe20000000006 */
[----:B------:R-:W-:Y:S01]  /*8280*/  FFMA R7, R49, R48, R7 ;  /* 0x0000003031077223 */ /* 0x000fe20000000007 */
[C---:B------:R-:W-:Y:S01]  /*8290*/  FMUL R8, R47.reuse, R8 ;  /* 0x000000082f087220 */ /* 0x040fe20000400000 */
[----:B------:R-:W-:Y:S01]  /*82a0*/  FMUL R9, R47, R9 ;  /* 0x000000092f097220 */ /* 0x000fe20000400000 */
[----:B------:R-:W-:Y:S01]  /*82b0*/  F2FP.F16.F32.PACK_AB R4, R5, R4 ;  /* 0x000000040504723e */ /* 0x000fe200000000ff */
[----:B------:R-:W-:Y:S01]  /*82c0*/  FMUL R0, R47, R10 ;  /* 0x0000000a2f007220 */ /* 0x000fe20000400000 */
[----:B------:R-:W-:Y:S01]  /*82d0*/  F2FP.F16.F32.PACK_AB R5, R7, R6 ;  /* 0x000000060705723e */ /* 0x000fe200000000ff */
[C---:B------:R-:W-:Y:S01]  /*82e0*/  FFMA R8, R49.reuse, R50, R8 ;  /* 0x0000003231087223 */ /* 0x040fe20000000008 */
[C---:B------:R-:W-:Y:S01]  /*82f0*/  FFMA R9, R49.reuse, R51, R9 ;  /* 0x0000003331097223 */ /* 0x040fe20000000009 */
[----:B------:R-:W-:Y:S01]  /*8300*/  FFMA R0, R49, R52, R0 ;  /* 0x0000003431007223 */ /* 0x000fe20000000000 */
[C---:B------:R-:W-:Y:S01]  /*8310*/  FMUL R2, R47.reuse, R11 ;  /* 0x0000000b2f027220 */ /* 0x040fe20000400000 */
[C---:B------:R-:W-:Y:S01]  /*8320*/  FMUL R3, R47.reuse, R12 ;  /* 0x0000000c2f037220 */ /* 0x040fe20000400000 */
[----:B------:R-:W-:Y:S01]  /*8330*/  FMUL R10, R47, R13 ;  /* 0x0000000d2f0a7220 */ /* 0x000fe20000400000 */
[----:B------:R-:W-:Y:S01]  /*8340*/  F2FP.F16.F32.PACK_AB R6, R9, R8 ;  /* 0x000000080906723e */ /* 0x000fe200000000ff */
[C---:B------:R-:W-:Y:S01]  /*8350*/  FFMA R2, R49.reuse, R53, R2 ;  /* 0x0000003531027223 */ /* 0x040fe20000000002 */
[C---:B------:R-:W-:Y:S01]  /*8360*/  FFMA R3, R49.reuse, R54, R3 ;  /* 0x0000003631037223 */ /* 0x040fe20000000003 */
[----:B------:R-:W-:Y:S01]  /*8370*/  FFMA R10, R49, R55, R10 ;  /* 0x00000037310a7223 */ /* 0x000fe2000000000a */
[C---:B------:R-:W-:Y:S01]  /*8380*/  FMUL R11, R47.reuse, R14 ;  /* 0x0000000e2f0b7220 */ /* 0x040fe20000400000 */
[C---:B------:R-:W-:Y:S01]  /*8390*/  FMUL R15, R47.reuse, R15 ;  /* 0x0000000f2f0f7220 */ /* 0x040fe20000400000 */
[----:B------:R-:W-:Y:S01]  /*83a0*/  F2FP.F16.F32.PACK_AB R7, R2, R0 ;  /* 0x000000000207723e */ /* 0x000fe200000000ff */
[----:B------:R-:W-:Y:S01]  /*83b0*/  FMUL R12, R47, R16 ;  /* 0x000000102f0c7220 */ /* 0x000fe20000400000 */
[----:B------:R-:W-:Y:S01]  /*83c0*/  F2FP.F16.F32.PACK_AB R8, R10, R3 ;  /* 0x000000030a08723e */ /* 0x000fe200000000ff */
[C---:B------:R-:W-:Y:S01]  /*83d0*/  FFMA R11, R49.reuse, R56, R11 ;  /* 0x00000038310b7223 */ /* 0x040fe2000000000b */
[C---:B------:R-:W-:Y:S01]  /*83e0*/  FFMA R15, R49.reuse, R57, R15 ;  /* 0x00000039310f7223 */ /* 0x040fe2000000000f */
[----:B------:R1:W-:Y:S01]  /*83f0*/  STSM.16.M88.4 [R107+0x6400], R4 ;  /* 0x006400046b007844 */ /* 0x0003e20000000200 */
[----:B------:R-:W-:Y:S01]  /*8400*/  FFMA R12, R49, R58, R12 ;  /* 0x0000003a310c7223 */ /* 0x000fe2000000000c */
[C---:B------:R-:W-:Y:S01]  /*8410*/  FMUL R13, R47.reuse, R17 ;  /* 0x000000112f0d7220 */ /* 0x040fe20000400000 */
[----:B------:R-:W-:Y:S01]  /*8420*/  FMUL R14, R47, R18 ;  /* 0x000000122f0e7220 */ /* 0x000fe20000400000 */
[----:B------:R-:W-:Y:S01]  /*8430*/  F2FP.F16.F32.PACK_AB R9, R15, R11 ;  /* 0x0000000b0f09723e */ /* 0x000fe200000000ff */
[--C-:B------:R-:W-:Y:S02]  /*8440*/  HADD2.F32 R62, -RZ, R68.reuse.H0_H0 ;  /* 0x20000044ff3e7230 */ /* 0x100fe40000004100 */
[C---:B------:R-:W-:Y:S01]  /*8450*/  FFMA R13, R49.reuse, R59, R13 ;  /* 0x0000003b310d7223 */ /* 0x040fe2000000000d */
[----:B------:R-:W-:Y:S01]  /*8460*/  FFMA R14, R49, R60, R14 ;  /* 0x0000003c310e7223 */ /* 0x000fe2000000000e */
[C---:B------:R-:W-:Y:S01]  /*8470*/  FMUL R19, R47.reuse, R19 ;  /* 0x000000132f137220 */ /* 0x040fe20000400000 */
[----:B------:R-:W-:Y:S02]  /*8480*/  HADD2.F32 R63, -RZ, R68.H1_H1 ;  /* 0x30000044ff3f7230 */ /* 0x000fe40000004100 */
[----:B------:R-:W-:Y:S01]  /*8490*/  FMUL R16, R47, R20 ;  /* 0x000000142f107220 */ /* 0x000fe20000400000 */
[----:B------:R-:W-:Y:S01]  /*84a0*/  F2FP.F16.F32.PACK_AB R10, R13, R12 ;  /* 0x0000000c0d0a723e */ /* 0x000fe200000000ff */
[C---:B------:R-:W-:Y:S01]  /*84b0*/  FFMA R19, R49.reuse, R61, R19 ;  /* 0x0000003d31137223 */ /* 0x040fe20000000013 */
[--C-:B------:R-:W-:Y:S02]  /*84c0*/  HADD2.F32 R64, -RZ, R69.reuse.H0_H0 ;  /* 0x20000045ff407230 */ /* 0x100fe40000004100 */
[----:B------:R-:W-:Y:S01]  /*84d0*/  FFMA R16, R49, R62, R16 ;  /* 0x0000003e31107223 */ /* 0x000fe20000000010 */
[----:B------:R-:W-:Y:S01]  /*84e0*/  FMUL R17, R47, R21 ;  /* 0x000000152f117220 */ /* 0x000fe20000400000 */
[----:B------:R-:W-:Y:S01]  /*84f0*/  HADD2.F32 R65, -RZ, R69.H1_H1 ;  /* 0x30000045ff417230 */ /* 0x000fe20000004100 */
[----:B------:R-:W-:Y:S01]  /*8500*/  F2FP.F16.F32.PACK_AB R11, R19, R14 ;  /* 0x0000000e130b723e */ /* 0x000fe200000000ff */
[----:B------:R-:W-:Y:S01]  /*8510*/  FMUL R18, R47, R22 ;  /* 0x000000162f127220 */ /* 0x000fe20000400000 */
[----:B------:R-:W-:Y:S01]  /*8520*/  FFMA R17, R49, R63, R17 ;  /* 0x0000003f31117223 */ /* 0x000fe20000000011 */
[--C-:B------:R-:W-:Y:S02]  /*8530*/  HADD2.F32 R66, -RZ, R70.reuse.H0_H0 ;  /* 0x20000046ff427230 */ /* 0x100fe40000004100 */
[----:B------:R-:W-:Y:S01]  /*8540*/  FMUL R23, R47, R23 ;  /* 0x000000172f177220 */ /* 0x000fe20000400000 */
[----:B------:R1:W-:Y:S01]  /*8550*/  STSM.16.M88.4 [R106+0x6400], R8 ;  /* 0x006400086a007844 */ /* 0x0003e20000000200 */
[----:B------:R-:W-:Y:S01]  /*8560*/  FFMA R18, R49, R64, R18 ;  /* 0x0000004031127223 */ /* 0x000fe20000000012 */
[----:B------:R-:W-:Y:S01]  /*8570*/  F2FP.F16.F32.PACK_AB R16, R17, R16 ;  /* 0x000000101110723e */ /* 0x000fe200000000ff */
[----:B------:R-:W-:Y:S01]  /*8580*/  FFMA R23, R49, R65, R23 ;  /* 0x0000004131177223 */ /* 0x000fe20000000017 */
[----:B------:R-:W-:Y:S02]  /*8590*/  HADD2.F32 R67, -RZ, R70.H1_H1 ;  /* 0x30000046ff437230 */ /* 0x000fe40000004100 */
[C---:B------:R-:W-:Y:S01]  /*85a0*/  FMUL R20, R47.reuse, R24 ;  /* 0x000000182f147220 */ /* 0x040fe20000400000 */
[--C-:B------:R-:W-:Y:S02]  /*85b0*/  HADD2.F32 R68, -RZ, R71.reuse.H0_H0 ;  /* 0x20000047ff447230 */ /* 0x100fe40000004100 */
[----:B------:R-:W-:Y:S01]  /*85c0*/  FMUL R21, R47, R25 ;  /* 0x000000192f157220 */ /* 0x000fe20000400000 */
[----:B------:R-:W-:Y:S01]  /*85d0*/  F2FP.F16.F32.PACK_AB R17, R23, R18 ;  /* 0x000000121711723e */ /* 0x000fe200000000ff */
[C---:B------:R-:W-:Y:S01]  /*85e0*/  FFMA R20, R49.reuse, R66, R20 ;  /* 0x0000004231147223 */ /* 0x040fe20000000014 */
[----:B------:R-:W-:Y:S02]  /*85f0*/  HADD2.F32 R69, -RZ, R71.H1_H1 ;  /* 0x30000047ff457230 */ /* 0x000fe40000004100 */
[----:B------:R-:W-:Y:S01]  /*8600*/  FFMA R21, R49, R67, R21 ;  /* 0x0000004331157223 */ /* 0x000fe20000000015 */
[C---:B------:R-:W-:Y:S01]  /*8610*/  FMUL R22, R47.reuse, R26 ;  /* 0x0000001a2f167220 */ /* 0x040fe20000400000 */
[--C-:B------:R-:W-:Y:S02]  /*8620*/  HADD2.F32 R70, -RZ, R76.reuse.H0_H0 ;  /* 0x2000004cff467230 */ /* 0x100fe40000004100 */
[C---:B------:R-:W-:Y:S01]  /*8630*/  FMUL R27, R47.reuse, R27 ;  /* 0x0000001b2f1b7220 */ /* 0x040fe20000400000 */
[----:B------:R-:W-:Y:S02]  /*8640*/  HADD2.F32 R71, -RZ, R76.H1_H1 ;  /* 0x3000004cff477230 */ /* 0x000fe40000004100 */
[C---:B------:R-:W-:Y:S01]  /*8650*/  FMUL R24, R47.reuse, R28 ;  /* 0x0000001c2f187220 */ /* 0x040fe20000400000 */
[--C-:B------:R-:W-:Y:S02]  /*8660*/  HADD2.F32 R72, -RZ, R77.reuse.H0_H0 ;  /* 0x2000004dff487230 */ /* 0x100fe40000004100 */
[----:B------:R-:W-:Y:S01]  /*8670*/  FMUL R25, R47, R29 ;  /* 0x0000001d2f197220 */ /* 0x000fe20000400000 */
[----:B------:R-:W-:Y:S01]  /*8680*/  FFMA R22, R49, R68, R22 ;  /* 0x0000004431167223 */ /* 0x000fe20000000016 */
[----:B------:R-:W-:Y:S02]  /*8690*/  HADD2.F32 R73, -RZ, R77.H1_H1 ;  /* 0x3000004dff497230 */ /* 0x000fe40000004100 */
[----:B------:R-:W-:Y:S01]  /*86a0*/  FMUL R26, R47, R30 ;  /* 0x0000001e2f1a7220 */ /* 0x000fe20000400000 */
[----:B------:R-:W-:Y:S01]  /*86b0*/  FFMA R27, R49, R69, R27 ;  /* 0x00000045311b7223 */ /* 0x000fe2000000001b */
        /* <DEDUP_REMOVED lines=12> */
[----:B------:R-:W-:Y:S01]  /*8780*/  FMUL R35, R47, R35 ;  /* 0x000000232f237220 */ /* 0x000fe20000400000 */
[C---:B------:R-:W-:Y:S01]  /*8790*/  FFMA R28, R49.reuse, R74, R28 ;  /* 0x0000004a311c7223 */ /* 0x040fe2000000001c */
[C---:B------:R-:W-:Y:S01]  /*87a0*/  FFMA R29, R49.reuse, R75, R29 ;  /* 0x0000004b311d7223 */ /* 0x040fe2000000001d */
[C---:B------:R-:W-:Y:S01]  /*87b0*/  FFMA R30, R49.reuse, R76, R30 ;  /* 0x0000004c311e7223 */ /* 0x040fe2000000001e */
[----:B------:R-:W-:Y:S01]  /*87c0*/  FFMA R35, R49, R77, R35 ;  /* 0x0000004d31237223 */ /* 0x000fe20000000023 */
[----:B------:R-:W-:Y:S02]  /*87d0*/  F2FP.F16.F32.PACK_AB R18, R21, R20 ;  /* 0x000000141512723e */ /* 0x000fe400000000ff */
[----:B------:R-:W-:Y:S02]  /*87e0*/  F2FP.F16.F32.PACK_AB R19, R27, R22 ;  /* 0x000000161b13723e */ /* 0x000fe400000000ff */
[----:B------:R-:W-:Y:S02]  /*87f0*/  F2FP.F16.F32.PACK_AB R24, R25, R24 ;  /* 0x000000181918723e */ /* 0x000fe400000000ff */
[----:B------:R-:W-:Y:S01]  /*8800*/  F2FP.F16.F32.PACK_AB R25, R31, R26 ;  /* 0x0000001a1f19723e */ /* 0x000fe200000000ff */
[----:B------:R1:W-:Y:S01]  /*8810*/  STSM.16.M88.4 [R108+0x6000], R16 ;  /* 0x006000106c007844 */ /* 0x0003e20000000200 */
[----:B------:R-:W-:Y:S02]  /*8820*/  F2FP.F16.F32.PACK_AB R26, R29, R28 ;  /* 0x0000001c1d1a723e */ /* 0x000fe400000000ff */
[----:B------:R-:W-:Y:S05]  /*8830*/  F2FP.F16.F32.PACK_AB R27, R35, R30 ;  /* 0x0000001e231b723e */ /* 0x000fea00000000ff */
        /* <DEDUP_REMOVED lines=18> */
.L_x_123:
[----:B------:R-:W-:Y:S05]  /*8960*/  BSYNC.RECONVERGENT B0 ;  /* 0x0000000000007941 */ /* 0x000fea0003800200 */
.L_x_122:
[----:B------:R-:W-:Y:S01]  /*8970*/  BAR.SYNC.DEFER_BLOCKING 0x1, 0x80 ;  /* 0x0042000000007b1d */ /* 0x000fe20000010000 */
[----:B------:R-:W-:Y:S01]  /*8980*/  UISETP.NE.AND UP0, UPT, UR49, -0x4, UPT ;  /* 0xfffffffc3100788c */ /* 0x000fe2000bf05270 */
[----:B------:R-:W-:Y:S08]  /*8990*/  IADD3 R45, PT, PT, R45, 0x1, RZ ;  /* 0x000000012d2d7810 */ /* 0x000ff00007ffe0ff */
[----:B------:R-:W-:Y:S05]  /*89a0*/  BRA.U !UP0, `(.L_x_124) ;  /* 0x0000000108287547 */ /* 0x000fea000b800000 */
[----:B------:R-:W-:Y:S01]  /*89b0*/  ISETP.NE.AND P0, PT, R105, RZ, PT ;  /* 0x000000ff6900720c */ /* 0x000fe20003f05270 */
[----:B------:R-:W-:Y:S01]  /*89c0*/  IMAD.U32 R2, RZ, RZ, UR51 ;  /* 0x00000033ff027e24 */ /* 0x000fe2000f8e00ff */
[----:B------:R-:W-:Y:S01]  /*89d0*/  UIADD3 UR51, UPT, UPT, UR51, 0x1, URZ ;  /* 0x0000000133337890 */ /* 0x000fe2000fffe0ff */
[----:B------:R-:W-:Y:S03]  /*89e0*/  IMAD.U32 R0, RZ, RZ, UR37 ;  /* 0x00000025ff007e24 */ /* 0x000fe6000f8e00ff */
[----:B------:R-:W-:Y:S04]  /*89f0*/  UISETP.NE.AND UP0, UPT, UR51, 0x4, UPT ;  /* 0x000000043300788c */ /* 0x000fe8000bf05270 */
[----:B------:R-:W-:Y:S03]  /*8a00*/  USEL UR51, UR51, URZ, UP0 ;  /* 0x000000ff33337287 */ /* 0x000fe60008000000 */
[----:B------:R-:W-:Y:S05]  /*8a10*/  @P0 LEA R2, R2, UR48, 0x3 ;  /* 0x0000003002020c11 */ /* 0x000fea000f8e18ff */
[----:B------:R-:W-:Y:S05]  /*8a20*/  @P0 VIADD R2, R2, 0x50 ;  /* 0x0000005002020836 */ /* 0x000fea0000000000 */
[----:B------:R-:W-:Y:S04]  /*8a30*/  @P0 PRMT R0, R0, 0x654, R2 ;  /* 0x0000065400000816 */ /* 0x000fe80000000002 */
[----:B------:R2:W-:Y:S03]  /*8a40*/  @P0 SYNCS.ARRIVE.TRANS64.RED.A1T0 RZ, [R0+URZ], RZ ;  /* 0x000000ff00ff09a7 */ /* 0x0005e600081004ff */
.L_x_124:
[----:B------:R-:W-:Y:S01]  /*8a50*/  ISETP.NE.AND P2, PT, R102, RZ, PT ;  /* 0x000000ff6600720c */ /* 0x000fe20003f45270 */
[----:B------:R-:W-:Y:S01]  /*8a60*/  UIADD3 UR49, UPT, UPT, UR49, 0x4, URZ ;  /* 0x0000000431317890 */ /* 0x000fe2000fffe0ff */
[----:B------:R-:W-:Y:S01]  /*8a70*/  ISETP.NE.AND P0, PT, R104, 0x2, PT ;  /* 0x000000026800780c */ /* 0x000fe20003f05270 */
[----:B------:R-:W-:Y:S01]  /*8a80*/  IMAD.IADD R14, R43, 0x1, R86 ;  /* 0x000000012b0e7824 */ /* 0x000fe200078e0256 */
[----:B------:R-:W-:Y:S01]  /*8a90*/  ISETP.NE.AND P1, PT, R45, 0x4, PT ;  /* 0x000000042d00780c */ /* 0x000fe20003f25270 */
[----:B------:R-:W-:Y:S01]  /*8aa0*/  IMAD.IADD R15, R44, 0x1, R87 ;  /* 0x000000012c0f7824 */ /* 0x000fe200078e0257 */
[----:B------:R-:W-:Y:S02]  /*8ab0*/  SEL R2, RZ, 0x1, P0 ;  /* 0x00000001ff027807 */ /* 0x000fe40000000000 */
[----:B--2---:R-:W-:Y:S02]  /*8ac0*/  SEL R0, RZ, 0x1, P1 ;  /* 0x00000001ff007807 */ /* 0x004fe40000800000 */
[----:B------:R-:W-:Y:S02]  /*8ad0*/  LOP3.LUT R96, R96, R2, RZ, 0x3c, !PT ;  /* 0x0000000260607212 */ /* 0x000fe400078e3cff */
[----:B------:R-:W-:Y:S02]  /*8ae0*/  LOP3.LUT R97, R97, R0, RZ, 0x3c, !PT ;  /* 0x0000000061617212 */ /* 0x000fe400078e3cff */
[----:B------:R-:W-:Y:S02]  /*8af0*/  @P2 R2UR UR36, R95 ;  /* 0x000000005f2422ca */ /* 0x000fe400000e0000 */
[----:B------:R-:W-:Y:S02]  /*8b00*/  SEL R104, R104, RZ, P0 ;  /* 0x000000ff68687207 */ /* 0x000fe40000000000 */
[----:B------:R-:W-:Y:S01]  /*8b10*/  SEL R45, R45, RZ, P1 ;  /* 0x000000ff2d2d7207 */ /* 0x000fe20000800000 */
[----:B------:R-:W-:Y:S10]  /*8b20*/  @P2 BRA `(.L_x_125) ;  /* 0xffffffc000082947 */ /* 0x000ff4000383ffff */
[----:B------:R-:W-:-:S09]  /*8b30*/  UISETP.NE.AND UP0, UPT, UR50, URZ, UPT ;  /* 0x000000ff3200728c */ /* 0x000fd2000bf05270 */
[----:B------:R-:W-:Y:S05]  /*8b40*/  BRA.U !UP0, `(.L_x_126) ;  /* 0x0000000108487547 */ /* 0x000fea000b800000 */
[----:B------:R-:W2:Y:S02]  /*8b50*/  LDCU.64 UR4, c[0x0][0x890] ;  /* 0x00011200ff0477ac */ /* 0x000ea40008000a00 */
[----:B--2---:R-:W-:-:S04]  /*8b60*/  UISETP.NE.U32.AND UP0, UPT, UR4, URZ, UPT ;  /* 0x000000ff0400728c */ /* 0x004fc8000bf05070 */
[----:B------:R-:W-:-:S09]  /*8b70*/  UISETP.NE.AND.EX UP0, UPT, UR5, URZ, UPT, UP0 ;  /* 0x000000ff0500728c */ /* 0x000fd2000bf05300 */
[----:B------:R-:W-:Y:S05]  /*8b80*/  BRA.U UP0, `(.L_x_127) ;  /* 0x00000001000c7547 */ /* 0x000fea000b800000 */
[----:B------:R-:W-:-:S13]  /*8b90*/  FSETP.NEU.AND P0, PT, R49, RZ, PT ;  /* 0x000000ff3100720b */ /* 0x000fda0003f0d000 */
[----:B------:R-:W-:Y:S05]  /*8ba0*/  @!P0 EXIT ;  /* 0x000000000000894d */ /* 0x000fea0003800000 */
[----:B------:R-:W-:Y:S05]  /*8bb0*/  BRA `(.L_x_126) ;  /* 0x00000000002c7947 */ /* 0x000fea0003800000 */
.L_x_127:
[----:B------:R-:W-:Y:S01]  /*8bc0*/  ISETP.NE.AND P0, PT, R103, RZ, PT ;  /* 0x000000ff6700720c */ /* 0x000fe20003f05270 */
[----:B------:R-:W-:-:S12]  /*8bd0*/  BSSY.RECONVERGENT B0, `(.L_x_126) ;  /* 0x0000009000007945 */ /* 0x000fd80003800200 */
[----:B------:R-:W-:Y:S05]  /*8be0*/  @P0 BRA `(.L_x_128) ;  /* 0x0000000000140947 */ /* 0x000fea0003800000 */
[----:B------:R-:W2:Y:S02]  /*8bf0*/  LDCU.64 UR4, c[0x0][0x888] ;  /* 0x00011100ff0477ac */ /* 0x000ea40008000a00 */
[----:B--2---:R-:W-:-:S04]  /*8c00*/  ISETP.NE.U32.AND P0, PT, RZ, UR4, PT ;  /* 0x00000004ff007c0c */ /* 0x004fc8000bf05070 */
[----:B------:R-:W-:-:S13]  /*8c10*/  ISETP.NE.AND.EX P0, PT, RZ, UR5, PT, P0 ;  /* 0x00000005ff007c0c */ /* 0x000fda000bf05300 */
[----:B------:R-:W-:Y:S05]  /*8c20*/  @!P0 EXIT ;  /* 0x000000000000894d */ /* 0x000fea0003800000 */
[----:B------:R-:W-:Y:S05]  /*8c30*/  BRA `(.L_x_129) ;  /* 0x0000000000087947 */ /* 0x000fea0003800000 */
.L_x_128:
[----:B------:R-:W-:-:S13]  /*8c40*/  FSETP.NEU.AND P0, PT, R49, RZ, PT ;  /* 0x000000ff3100720b */ /* 0x000fda0003f0d000 */
[----:B------:R-:W-:Y:S05]  /*8c50*/  @!P0 EXIT ;  /* 0x000000000000894d */ /* 0x000fea0003800000 */
.L_x_129:
[----:B------:R-:W-:Y:S05]  /*8c60*/  BSYNC.RECONVERGENT B0 ;  /* 0x0000000000007941 */ /* 0x000fea0003800200 */
.L_x_126:
[----:B------:R-:W-:Y:S01]  /*8c70*/  ULEA UR4, UR51, UR48, 0x3 ;  /* 0x0000003033047291 */ /* 0x000fe2000f8e18ff */
[----:B------:R-:W-:-:S04]  /*8c80*/  DEPBAR.LE SB0, 0x0 ;  /* 0x000080000000791a */ /* 0x000fc80000000000 */
[----:B------:R-:W-:-:S04]  /*8c90*/  UIADD3 UR4, UPT, UPT, UR4, 0x50, URZ ;  /* 0x0000005004047890 */ /* 0x000fc8000fffe0ff */
[----:B------:R-:W-:-:S09]  /*8ca0*/  UPRMT UR4, UR37, 0x654, UR4 ;  /* 0x0000065425047896 */ /* 0x000fd20008000004 */
[----:B------:R-:W-:Y:S01]  /*8cb0*/  SYNCS.ARRIVE.TRANS64.RED.A1T0 RZ, [UR4], RZ ;  /* 0x000000ffffff79a7 */ /* 0x000fe20008100404 */
[----:B------:R-:W-:Y:S05]  /*8cc0*/  EXIT ;  /* 0x000000000000794d */ /* 0x000fea0003800000 */
.L_x_19:
[----:B--2---:R2:W1:Y:S02]  /*8cd0*/  SYNCS.PHASECHK.TRANS64.TRYWAIT P0, [R2+URZ+0xf0], R3 ;  /* 0x0000f003020075a7 */ /* 0x00446400080011ff */
[----:B-1----:R-:W-:Y:S05]  /*8ce0*/  @!P0 NANOSLEEP.SYNCS 0x989680 ;  /* 0x009896800000895d */ /* 0x002fea0003900000 */
[----:B------:R-:W1:Y:S02]  /*8cf0*/  @!P0 SYNCS.PHASECHK.TRANS64 P0, [R2+URZ+0xf0], R3 ;  /* 0x0000f003020085a7 */ /* 0x000e6400080010ff */
[----:B-1----:R-:W-:Y:S05]  /*8d00*/  @!P0 BRA `(.L_x_19) ;  /* 0xfffffffc00f08947 */ /* 0x002fea000383ffff */
[----:B------:R-:W-:Y:S05]  /*8d10*/  BRA `(.L_x_130) ;  /* 0xffffff8800287947 */ /* 0x000fea000383ffff */
.L_x_22:
[----:B-1----:R-:W-:-:S07]  /*8d20*/  MOV R2, UR33 ;  /* 0x0000002100027c02 */ /* 0x002fce0008000f00 */
.L_x_131:
[----:B-1----:R1:W2:Y:S02]  /*8d30*/  SYNCS.PHASECHK.TRANS64.TRYWAIT P0, [R2+URZ+0x18], R4 ;  /* 0x00001804020075a7 */ /* 0x0022a400080011ff */
[----:B--2---:R-:W-:Y:S05]  /*8d40*/  @!P0 NANOSLEEP.SYNCS 0x989680 ;  /* 0x009896800000895d */ /* 0x004fea0003900000 */
[----:B------:R-:W2:Y:S02]  /*8d50*/  @!P0 SYNCS.PHASECHK.TRANS64 P0, [R2+URZ+0x18], R4 ;  /* 0x00001804020085a7 */ /* 0x000ea400080010ff */
[----:B--2---:R-:W-:Y:S05]  /*8d60*/  @!P0 BRA `(.L_x_131) ;  /* 0xfffffffc00f08947 */ /* 0x004fea000383ffff */
[----:B------:R-:W-:Y:S05]  /*8d70*/  BRA `(.L_x_21) ;  /* 0xffffff8800787947 */ /* 0x000fea000383ffff */
.L_x_28:
[----:B-1----:R-:W-:-:S07]  /*8d80*/  MOV R2, UR17 ;  /* 0x0000001100027c02 */ /* 0x002fce0008000f00 */
.L_x_132:
[----:B-1----:R1:W2:Y:S02]  /*8d90*/  SYNCS.PHASECHK.TRANS64.TRYWAIT P0, [R2+URZ+0x18], R4 ;  /* 0x00001804020075a7 */ /* 0x0022a400080011ff */
[----:B--2---:R-:W-:Y:S05]  /*8da0*/  @!P0 NANOSLEEP.SYNCS 0x989680 ;  /* 0x009896800000895d */ /* 0x004fea0003900000 */
[----:B------:R-:W2:Y:S02]  /*8db0*/  @!P0 SYNCS.PHASECHK.TRANS64 P0, [R2+URZ+0x18], R4 ;  /* 0x00001804020085a7 */ /* 0x000ea400080010ff */
[----:B--2---:R-:W-:Y:S05]  /*8dc0*/  @!P0 BRA `(.L_x_132) ;  /* 0xfffffffc00f08947 */ /* 0x004fea000383ffff */
[----:B------:R-:W-:Y:S05]  /*8dd0*/  BRA `(.L_x_27) ;  /* 0xffffff8c00207947 */ /* 0x000fea000383ffff */
.L_x_32:
[----:B-1----:R1:W2:Y:S02]  /*8de0*/  SYNCS.PHASECHK.TRANS64.TRYWAIT P0, [R2+URZ+0x80], R3 ;  /* 0x00008003020075a7 */ /* 0x0022a400080011ff */
[----:B--2---:R-:W-:Y:S05]  /*8df0*/  @!P0 NANOSLEEP.SYNCS 0x989680 ;  /* 0x009896800000895d */ /* 0x004fea0003900000 */
[----:B------:R-:W2:Y:S02]  /*8e00*/  @!P0 SYNCS.PHASECHK.TRANS64 P0, [R2+URZ+0x80], R3 ;  /* 0x00008003020085a7 */ /* 0x000ea400080010ff */
[----:B--2---:R-:W-:Y:S05]  /*8e10*/  @!P0 BRA `(.L_x_32) ;  /* 0xfffffffc00f08947 */ /* 0x004fea000383ffff */
[----:B------:R-:W-:Y:S05]  /*8e20*/  BRA `(.L_x_133) ;  /* 0xffffff8c00b07947 */ /* 0x000fea000383ffff */
.L_x_36:
[----:B----4-:R-:W-:-:S07]  /*8e30*/  MOV R0, UR5 ;  /* 0x0000000500007c02 */ /* 0x010fce0008000f00 */
.L_x_134:
[----:B-1----:R1:W2:Y:S02]  /*8e40*/  SYNCS.PHASECHK.TRANS64.TRYWAIT P0, [R0+URZ], R2 ;  /* 0x00000002000075a7 */ /* 0x0022a400080011ff */
[----:B--2---:R-:W-:Y:S05]  /*8e50*/  @!P0 NANOSLEEP.SYNCS 0x989680 ;  /* 0x009896800000895d */ /* 0x004fea0003900000 */
[----:B------:R-:W2:Y:S02]  /*8e60*/  @!P0 SYNCS.PHASECHK.TRANS64 P0, [R0+URZ], R2 ;  /* 0x00000002000085a7 */ /* 0x000ea400080010ff */
[----:B--2---:R-:W-:Y:S05]  /*8e70*/  @!P0 BRA `(.L_x_134) ;  /* 0xfffffffc00f08947 */ /* 0x004fea000383ffff */
[----:B------:R-:W-:Y:S05]  /*8e80*/  BRA `(.L_x_135) ;  /* 0xffffff9400207947 */ /* 0x000fea000383ffff */
.L_x_37:
[----:B----4-:R-:W-:-:S07]  /*8e90*/  MOV R0, UR5 ;  /* 0x0000000500007c02 */ /* 0x010fce0008000f00 */
.L_x_136:
[----:B-1----:R1:W2:Y:S02]  /*8ea0*/  SYNCS.PHASECHK.TRANS64.TRYWAIT P0, [R0+URZ], R2 ;  /* 0x00000002000075a7 */ /* 0x0022a400080011ff */
[----:B--2---:R-:W-:Y:S05]  /*8eb0*/  @!P0 NANOSLEEP.SYNCS 0x989680 ;  /* 0x009896800000895d */ /* 0x004fea0003900000 */
[----:B------:R-:W2:Y:S02]  /*8ec0*/  @!P0 SYNCS.PHASECHK.TRANS64 P0, [R0+URZ], R2 ;  /* 0x00000002000085a7 */ /* 0x000ea400080010ff */
[----:B--2---:R-:W-:Y:S05]  /*8ed0*/  @!P0 BRA `(.L_x_136) ;  /* 0xfffffffc00f08947 */ /* 0x004fea000383ffff */
[----:B------:R-:W-:Y:S05]  /*8ee0*/  BRA `(.L_x_137) ;  /* 0xffffff94002c7947 */ /* 0x000fea000383ffff */
.L_x_40:
[----:B-1----:R1:W2:Y:S02]  /*8ef0*/  SYNCS.PHASECHK.TRANS64.TRYWAIT P0, [R0+URZ+0xe0], R4 ;  /* 0x0000e004000075a7 */ /* 0x0022a400080011ff */
[----:B--2---:R-:W-:Y:S05]  /*8f00*/  @!P0 NANOSLEEP.SYNCS 0x989680 ;  /* 0x009896800000895d */ /* 0x004fea0003900000 */
[----:B------:R-:W2:Y:S02]  /*8f10*/  @!P0 SYNCS.PHASECHK.TRANS64 P0, [R0+URZ+0xe0], R4 ;  /* 0x0000e004000085a7 */ /* 0x000ea400080010ff */
[----:B--2---:R-:W-:Y:S05]  /*8f20*/  @!P0 BRA `(.L_x_40) ;  /* 0xfffffffc00f08947 */ /* 0x004fea000383ffff */
[----:B------:R-:W-:Y:S05]  /*8f30*/  BRA `(.L_x_138) ;  /* 0xffffff9400887947 */ /* 0x000fea000383ffff */
.L_x_41:
[----:B------:R-:W-:-:S07]  /*8f40*/  MOV R0, UR5 ;  /* 0x0000000500007c02 */ /* 0x000fce0008000f00 */
.L_x_139:
[----:B-1----:R1:W2:Y:S02]  /*8f50*/  SYNCS.PHASECHK.TRANS64.TRYWAIT P0, [R0+URZ+0x90], R5 ;  /* 0x00009005000075a7 */ /* 0x0022a400080011ff */
[----:B--2---:R-:W-:Y:S05]  /*8f60*/  @!P0 NANOSLEEP.SYNCS 0x989680 ;  /* 0x009896800000895d */ /* 0x004fea0003900000 */
[----:B------:R-:W2:Y:S02]  /*8f70*/  @!P0 SYNCS.PHASECHK.TRANS64 P0, [R0+URZ+0x90], R5 ;  /* 0x00009005000085a7 */ /* 0x000ea400080010ff */
[----:B--2---:R-:W-:Y:S05]  /*8f80*/  @!P0 BRA `(.L_x_139) ;  /* 0xfffffffc00f08947 */ /* 0x004fea000383ffff */
[----:B------:R-:W-:Y:S05]  /*8f90*/  BRA `(.L_x_140) ;  /* 0xffffff9400987947 */ /* 0x000fea000383ffff */
.L_x_42:
[----:B-1----:R1:W2:Y:S02]  /*8fa0*/  SYNCS.PHASECHK.TRANS64.TRYWAIT P1, [R0+URZ+0x80], R4 ;  /* 0x00008004000075a7 */ /* 0x0022a400080211ff */
[----:B--2---:R-:W-:Y:S05]  /*8fb0*/  @!P1 NANOSLEEP.SYNCS 0x989680 ;  /* 0x009896800000995d */ /* 0x004fea0003900000 */
[----:B------:R-:W2:Y:S02]  /*8fc0*/  @!P1 SYNCS.PHASECHK.TRANS64 P1, [R0+URZ+0x80], R4 ;  /* 0x00008004000095a7 */ /* 0x000ea400080210ff */
[----:B--2---:R-:W-:Y:S05]  /*8fd0*/  @!P1 BRA `(.L_x_42) ;  /* 0xfffffffc00f09947 */ /* 0x004fea000383ffff */
[----:B------:R-:W-:Y:S05]  /*8fe0*/  BRA `(.L_x_141) ;  /* 0xffffff9400c87947 */ /* 0x000fea000383ffff */
.L_x_45:
[----:B------:R-:W-:-:S07]  /*8ff0*/  MOV R0, UR5 ;  /* 0x0000000500007c02 */ /* 0x000fce0008000f00 */
.L_x_142:
[----:B-1----:R1:W2:Y:S02]  /*9000*/  SYNCS.PHASECHK.TRANS64.TRYWAIT P0, [R0+URZ+0x90], R2 ;  /* 0x00009002000075a7 */ /* 0x0022a400080011ff */
[----:B--2---:R-:W-:Y:S05]  /*9010*/  @!P0 NANOSLEEP.SYNCS 0x989680 ;  /* 0x009896800000895d */ /* 0x004fea0003900000 */
[----:B------:R-:W2:Y:S02]  /*9020*/  @!P0 SYNCS.PHASECHK.TRANS64 P0, [R0+URZ+0x90], R2 ;  /* 0x00009002000085a7 */ /* 0x000ea400080010ff */
[----:B--2---:R-:W-:Y:S05]  /*9030*/  @!P0 BRA `(.L_x_142) ;  /* 0xfffffffc00f08947 */ /* 0x004fea000383ffff */
[----:B------:R-:W-:Y:S05]  /*9040*/  BRA `(.L_x_44) ;  /* 0xffffff98001c7947 */ /* 0x000fea000383ffff */
.L_x_52:
[----:B-1----:R1:W2:Y:S02]  /*9050*/  SYNCS.PHASECHK.TRANS64.TRYWAIT P1, [R0+URZ+0x80], R2 ;  /* 0x00008002000075a7 */ /* 0x0022a400080211ff */
[----:B--2---:R-:W-:Y:S05]  /*9060*/  @!P1 NANOSLEEP.SYNCS 0x989680 ;  /* 0x009896800000995d */ /* 0x004fea0003900000 */
[----:B------:R-:W2:Y:S02]  /*9070*/  @!P1 SYNCS.PHASECHK.TRANS64 P1, [R0+URZ+0x80], R2 ;  /* 0x00008002000095a7 */ /* 0x000ea400080210ff */
[----:B--2---:R-:W-:Y:S05]  /*9080*/  @!P1 BRA `(.L_x_52) ;  /* 0xfffffffc00f09947 */ /* 0x004fea000383ffff */
[----:B------:R-:W-:Y:S05]  /*9090*/  BRA `(.L_x_143) ;  /* 0xffffff9c007c7947 */ /* 0x000fea000383ffff */
.L_x_53:
[----:B------:R-:W-:-:S07]  /*90a0*/  MOV R2, UR8 ;  /* 0x0000000800027c02 */ /* 0x000fce0008000f00 */
.L_x_144:
[----:B-1----:R1:W2:Y:S02]  /*90b0*/  SYNCS.PHASECHK.TRANS64.TRYWAIT P0, [R2+URZ+0xc0], R0 ;  /* 0x0000c000020075a7 */ /* 0x0022a400080011ff */
[----:B--2---:R-:W-:Y:S05]  /*90c0*/  @!P0 NANOSLEEP.SYNCS 0x989680 ;  /* 0x009896800000895d */ /* 0x004fea0003900000 */
[----:B------:R-:W2:Y:S02]  /*90d0*/  @!P0 SYNCS.PHASECHK.TRANS64 P0, [R2+URZ+0xc0], R0 ;  /* 0x0000c000020085a7 */ /* 0x000ea400080010ff */
[----:B--2---:R-:W-:Y:S05]  /*90e0*/  @!P0 BRA `(.L_x_144) ;  /* 0xfffffffc00f08947 */ /* 0x004fea000383ffff */
[----:B------:R-:W-:Y:S05]  /*90f0*/  BRA `(.L_x_145) ;  /* 0xffffff9c00cc7947 */ /* 0x000fea000383ffff */
.L_x_56:
[----:B------:R-:W-:Y:S07]  /*9100*/  MOV R0, UR7 ;  /* 0x0000000700007c02 */ /* 0x000fee0008000f00 */
.L_x_146:
[----:B-1----:R1:W2:Y:S02]  /*9110*/  SYNCS.PHASECHK.TRANS64.TRYWAIT P0, [R0+URZ], R2 ;  /* 0x00000002000075a7 */ /* 0x0022a400080011ff */
[----:B--2---:R-:W-:Y:S05]  /*9120*/  @!P0 NANOSLEEP.SYNCS 0x989680 ;  /* 0x009896800000895d */ /* 0x004fea0003900000 */
[----:B------:R-:W2:Y:S02]  /*9130*/  @!P0 SYNCS.PHASECHK.TRANS64 P0, [R0+URZ], R2 ;  /* 0x00000002000085a7 */ /* 0x000ea400080010ff */
[----:B--2---:R-:W-:Y:S05]  /*9140*/  @!P0 BRA `(.L_x_146) ;  /* 0xfffffffc00f08947 */ /* 0x004fea000383ffff */
[----:B------:R-:W-:Y:S05]  /*9150*/  BRA `(.L_x_55) ;  /* 0xffffff9c00e87947 */ /* 0x000fea000383ffff */
.L_x_59:
[----:B------:R-:W-:-:S07]  /*9160*/  MOV R0, UR5 ;  /* 0x0000000500007c02 */ /* 0x000fce0008000f00 */
.L_x_147:
[----:B--2---:R2:W3:Y:S02]  /*9170*/  SYNCS.PHASECHK.TRANS64.TRYWAIT P0, [R0+URZ], R2 ;  /* 0x00000002000075a7 */ /* 0x0044e400080011ff */
[----:B---3--:R-:W-:Y:S05]  /*9180*/  @!P0 NANOSLEEP.SYNCS 0x989680 ;  /* 0x009896800000895d */ /* 0x008fea0003900000 */
[----:B------:R-:W3:Y:S02]  /*9190*/  @!P0 SYNCS.PHASECHK.TRANS64 P0, [R0+URZ], R2 ;  /* 0x00000002000085a7 */ /* 0x000ee400080010ff */
[----:B---3--:R-:W-:Y:S05]  /*91a0*/  @!P0 BRA `(.L_x_147) ;  /* 0xfffffffc00f08947 */ /* 0x008fea000383ffff */
[----:B------:R-:W-:Y:S05]  /*91b0*/  BRA `(.L_x_148) ;  /* 0xffffffa0009c7947 */ /* 0x000fea000383ffff */
.L_x_60:
[----:B------:R-:W-:-:S07]  /*91c0*/  MOV R0, UR5 ;  /* 0x0000000500007c02 */ /* 0x000fce0008000f00 */
.L_x_149:
[----:B-1----:R1:W2:Y:S02]  /*91d0*/  SYNCS.PHASECHK.TRANS64.TRYWAIT P0, [R0+URZ], R3 ;  /* 0x00000003000075a7 */ /* 0x0022a400080011ff */
[----:B--2---:R-:W-:Y:S05]  /*91e0*/  @!P0 NANOSLEEP.SYNCS 0x989680 ;  /* 0x009896800000895d */ /* 0x004fea0003900000 */
[----:B------:R-:W2:Y:S02]  /*91f0*/  @!P0 SYNCS.PHASECHK.TRANS64 P0, [R0+URZ], R3 ;  /* 0x00000003000085a7 */ /* 0x000ea400080010ff */
[----:B--2---:R-:W-:Y:S05]  /*9200*/  @!P0 BRA `(.L_x_149) ;  /* 0xfffffffc00f08947 */ /* 0x004fea000383ffff */
[----:B------:R-:W-:Y:S05]  /*9210*/  BRA `(.L_x_150) ;  /* 0xffffffa000a87947 */ /* 0x000fea000383ffff */
.L_x_61:
[----:B------:R-:W-:-:S07]  /*9220*/  MOV R0, UR5 ;  /* 0x0000000500007c02 */ /* 0x000fce0008000f00 */
.L_x_151:
[----:B-1----:R1:W2:Y:S02]  /*9230*/  SYNCS.PHASECHK.TRANS64.TRYWAIT P0, [R0+URZ], R3 ;  /* 0x00000003000075a7 */ /* 0x0022a400080011ff */
[----:B--2---:R-:W-:Y:S05]  /*9240*/  @!P0 NANOSLEEP.SYNCS 0x989680 ;  /* 0x009896800000895d */ /* 0x004fea0003900000 */
[----:B------:R-:W2:Y:S02]  /*9250*/  @!P0 SYNCS.PHASECHK.TRANS64 P0, [R0+URZ], R3 ;  /* 0x00000003000085a7 */ /* 0x000ea400080010ff */
[----:B--2---:R-:W-:Y:S05]  /*9260*/  @!P0 BRA `(.L_x_151) ;  /* 0xfffffffc00f08947 */ /* 0x004fea000383ffff */
[----:B------:R-:W-:Y:S05]  /*9270*/  BRA `(.L_x_152) ;  /* 0xffffffa000b47947 */ /* 0x000fea000383ffff */
.L_x_62:
[----:B-1----:R-:W-:-:S07]  /*9280*/  MOV R0, UR7 ;  /* 0x0000000700007c02 */ /* 0x002fce0008000f00 */
.L_x_153:
[----:B-1----:R1:W2:Y:S02]  /*9290*/  SYNCS.PHASECHK.TRANS64.TRYWAIT P0, [R0+URZ], R2 ;  /* 0x00000002000075a7 */ /* 0x0022a400080011ff */
[----:B--2---:R-:W-:Y:S05]  /*92a0*/  @!P0 NANOSLEEP.SYNCS 0x989680 ;  /* 0x009896800000895d */ /* 0x004fea0003900000 */
[----:B------:R-:W2:Y:S02]  /*92b0*/  @!P0 SYNCS.PHASECHK.TRANS64 P0, [R0+URZ], R2 ;  /* 0x00000002000085a7 */ /* 0x000ea400080010ff */
[----:B--2---:R-:W-:Y:S05]  /*92c0*/  @!P0 BRA `(.L_x_153) ;  /* 0xfffffffc00f08947 */ /* 0x004fea000383ffff */
[----:B------:R-:W-:Y:S05]  /*92d0*/  BRA `(.L_x_154) ;  /* 0xffffffa000c07947 */ /* 0x000fea000383ffff */
.L_x_67:
[----:B--2---:R2:W3:Y:S02]  /*92e0*/  SYNCS.PHASECHK.TRANS64.TRYWAIT P0, [R0+URZ+0x80], R2 ;  /* 0x00008002000075a7 */ /* 0x0044e400080011ff */
[----:B---3--:R-:W-:Y:S05]  /*92f0*/  @!P0 NANOSLEEP.SYNCS 0x989680 ;  /* 0x009896800000895d */ /* 0x008fea0003900000 */
[----:B------:R-:W3:Y:S02]  /*9300*/  @!P0 SYNCS.PHASECHK.TRANS64 P0, [R0+URZ+0x80], R2 ;  /* 0x00008002000085a7 */ /* 0x000ee400080010ff */
[----:B---3--:R-:W-:Y:S05]  /*9310*/  @!P0 BRA `(.L_x_67) ;  /* 0xfffffffc00f08947 */ /* 0x008fea000383ffff */
[----:B------:R-:W-:Y:S05]  /*9320*/  BRA `(.L_x_155) ;  /* 0xffffffa400cc7947 */ /* 0x000fea000383ffff */
.L_x_70:
[----:B------:R-:W-:Y:S07]  /*9330*/  MOV R0, UR7 ;  /* 0x0000000700007c02 */ /* 0x000fee0008000f00 */
.L_x_156:
[----:B--2---:R2:W3:Y:S02]  /*9340*/  SYNCS.PHASECHK.TRANS64.TRYWAIT P0, [R0+URZ+0x78], R2 ;  /* 0x00007802000075a7 */ /* 0x0044e400080011ff */
[----:B---3--:R-:W-:Y:S05]  /*9350*/  @!P0 NANOSLEEP.SYNCS 0x989680 ;  /* 0x009896800000895d */ /* 0x008fea0003900000 */
[----:B------:R-:W3:Y:S02]  /*9360*/  @!P0 SYNCS.PHASECHK.TRANS64 P0, [R0+URZ+0x78], R2 ;  /* 0x00007802000085a7 */ /* 0x000ee400080010ff */
[----:B---3--:R-:W-:Y:S05]  /*9370*/  @!P0 BRA `(.L_x_156) ;  /* 0xfffffffc00f08947 */ /* 0x008fea000383ffff */
[----:B------:R-:W-:Y:S05]  /*9380*/  BRA `(.L_x_69) ;  /* 0xffffffa800ac7947 */ /* 0x000fea000383ffff */
.L_x_73:
[----:B------:R-:W-:Y:S07]  /*9390*/  MOV R0, UR7 ;  /* 0x0000000700007c02 */ /* 0x000fee0008000f00 */
.L_x_157:
[----:B-1----:R1:W2:Y:S02]  /*93a0*/  SYNCS.PHASECHK.TRANS64.TRYWAIT P0, [R0+URZ+0x50], R14 ;  /* 0x0000500e000075a7 */ /* 0x0022a400080011ff */
[----:B--2---:R-:W-:Y:S05]  /*93b0*/  @!P0 NANOSLEEP.SYNCS 0x989680 ;  /* 0x009896800000895d */ /* 0x004fea0003900000 */
[----:B------:R-:W2:Y:S02]  /*93c0*/  @!P0 SYNCS.PHASECHK.TRANS64 P0, [R0+URZ+0x50], R14 ;  /* 0x0000500e000085a7 */ /* 0x000ea400080010ff */
[----:B--2---:R-:W-:Y:S05]  /*93d0*/  @!P0 BRA `(.L_x_157) ;  /* 0xfffffffc00f08947 */ /* 0x004fea000383ffff */
[----:B------:R-:W-:Y:S05]  /*93e0*/  BRA `(.L_x_158) ;  /* 0xffffffac00247947 */ /* 0x000fea000383ffff */
.L_x_74:
[----:B------:R-:W-:Y:S07]  /*93f0*/  MOV R0, UR7 ;  /* 0x0000000700007c02 */ /* 0x000fee0008000f00 */
.L_x_159:
[----:B-1----:R1:W2:Y:S02]  /*9400*/  SYNCS.PHASECHK.TRANS64.TRYWAIT P0, [R0+URZ+0x58], R14 ;  /* 0x0000580e000075a7 */ /* 0x0022a400080011ff */
[----:B--2---:R-:W-:Y:S05]  /*9410*/  @!P0 NANOSLEEP.SYNCS 0x989680 ;  /* 0x009896800000895d */ /* 0x004fea0003900000 */
[----:B------:R-:W2:Y:S02]  /*9420*/  @!P0 SYNCS.PHASECHK.TRANS64 P0, [R0+URZ+0x58], R14 ;  /* 0x0000580e000085a7 */ /* 0x000ea400080010ff */
[----:B--2---:R-:W-:Y:S05]  /*9430*/  @!P0 BRA `(.L_x_159) ;  /* 0xfffffffc00f08947 */ /* 0x004fea000383ffff */
[----:B------:R-:W-:Y:S05]  /*9440*/  BRA `(.L_x_160) ;  /* 0xffffffac005c7947 */ /* 0x000fea000383ffff */
.L_x_75:
[----:B------:R-:W-:Y:S07]  /*9450*/  MOV R0, UR7 ;  /* 0x0000000700007c02 */ /* 0x000fee0008000f00 */
.L_x_161:
[----:B-1----:R1:W2:Y:S02]  /*9460*/  SYNCS.PHASECHK.TRANS64.TRYWAIT P0, [R0+URZ+0x60], R14 ;  /* 0x0000600e000075a7 */ /* 0x0022a400080011ff */
[----:B--2---:R-:W-:Y:S05]  /*9470*/  @!P0 NANOSLEEP.SYNCS 0x989680 ;  /* 0x009896800000895d */ /* 0x004fea0003900000 */
[----:B------:R-:W2:Y:S02]  /*9480*/  @!P0 SYNCS.PHASECHK.TRANS64 P0, [R0+URZ+0x60], R14 ;  /* 0x0000600e000085a7 */ /* 0x000ea400080010ff */
[----:B--2---:R-:W-:Y:S05]  /*9490*/  @!P0 BRA `(.L_x_161) ;  /* 0xfffffffc00f08947 */ /* 0x004fea000383ffff */
[----:B------:R-:W-:Y:S05]  /*94a0*/  BRA `(.L_x_162) ;  /* 0xffffffac00a07947 */ /* 0x000fea000383ffff */
.L_x_76:
[----:B------:R-:W-:Y:S07]  /*94b0*/  MOV R0, UR7 ;  /* 0x0000000700007c02 */ /* 0x000fee0008000f00 */
.L_x_163:
[----:B-1----:R1:W2:Y:S02]  /*94c0*/  SYNCS.PHASECHK.TRANS64.TRYWAIT P0, [R0+URZ+0x68], R14 ;  /* 0x0000680e000075a7 */ /* 0x0022a400080011ff */
[----:B--2---:R-:W-:Y:S05]  /*94d0*/  @!P0 NANOSLEEP.SYNCS 0x989680 ;  /* 0x009896800000895d */ /* 0x004fea0003900000 */
[----:B------:R-:W2:Y:S02]  /*94e0*/  @!P0 SYNCS.PHASECHK.TRANS64 P0, [R0+URZ+0x68], R14 ;  /* 0x0000680e000085a7 */ /* 0x000ea400080010ff */
[----:B--2---:R-:W-:Y:S05]  /*94f0*/  @!P0 BRA `(.L_x_163) ;  /* 0xfffffffc00f08947 */ /* 0x004fea000383ffff */
[----:B------:R-:W-:Y:S05]  /*9500*/  BRA `(.L_x_164) ;  /* 0xffffffb000247947 */ /* 0x000fea000383ffff */
.L_x_78:
[----:B------:R-:W-:-:S07]  /*9510*/  MOV R0, UR7 ;  /* 0x0000000700007c02 */ /* 0x000fce0008000f00 */
.L_x_165:
[----:B-1----:R1:W3:Y:S02]  /*9520*/  SYNCS.PHASECHK.TRANS64.TRYWAIT P0, [R0+URZ+0x50], R2 ;  /* 0x00005002000075a7 */ /* 0x0022e400080011ff */
[----:B---3--:R-:W-:Y:S05]  /*9530*/  @!P0 NANOSLEEP.SYNCS 0x989680 ;  /* 0x009896800000895d */ /* 0x008fea0003900000 */
[----:B------:R-:W3:Y:S02]  /*9540*/  @!P0 SYNCS.PHASECHK.TRANS64 P0, [R0+URZ+0x50], R2 ;  /* 0x00005002000085a7 */ /* 0x000ee400080010ff */
[----:B---3--:R-:W-:Y:S05]  /*9550*/  @!P0 BRA `(.L_x_165) ;  /* 0xfffffffc00f08947 */ /* 0x008fea000383ffff */
[----:B------:R-:W-:Y:S05]  /*9560*/  BRA `(.L_x_166) ;  /* 0xffffffb000947947 */ /* 0x000fea000383ffff */
.L_x_79:
[----:B-1----:R-:W-:-:S07]  /*9570*/  MOV R0, UR7 ;  /* 0x0000000700007c02 */ /* 0x002fce0008000f00 */
.L_x_167:
[----:B-1----:R1:W3:Y:S02]  /*9580*/  SYNCS.PHASECHK.TRANS64.TRYWAIT P0, [R0+URZ+0x58], R2 ;  /* 0x00005802000075a7 */ /* 0x0022e400080011ff */
[----:B---3--:R-:W-:Y:S05]  /*9590*/  @!P0 NANOSLEEP.SYNCS 0x989680 ;  /* 0x009896800000895d */ /* 0x008fea0003900000 */
[----:B------:R-:W3:Y:S02]  /*95a0*/  @!P0 SYNCS.PHASECHK.TRANS64 P0, [R0+URZ+0x58], R2 ;  /* 0x00005802000085a7 */ /* 0x000ee400080010ff */
[----:B---3--:R-:W-:Y:S05]  /*95b0*/  @!P0 BRA `(.L_x_167) ;  /* 0xfffffffc00f08947 */ /* 0x008fea000383ffff */
[----:B------:R-:W-:Y:S05]  /*95c0*/  BRA `(.L_x_168) ;  /* 0xffffffb000847947 */ /* 0x000fea000383ffff */
.L_x_80:
[----:B-1----:R-:W-:-:S07]  /*95d0*/  MOV R0, UR7 ;  /* 0x0000000700007c02 */ /* 0x002fce0008000f00 */
.L_x_169:
[----:B-1----:R1:W3:Y:S02]  /*95e0*/  SYNCS.PHASECHK.TRANS64.TRYWAIT P0, [R0+URZ+0x60], R2 ;  /* 0x00006002000075a7 */ /* 0x0022e400080011ff */
[----:B---3--:R-:W-:Y:S05]  /*95f0*/  @!P0 NANOSLEEP.SYNCS 0x989680 ;  /* 0x009896800000895d */ /* 0x008fea0003900000 */
[----:B------:R-:W3:Y:S02]  /*9600*/  @!P0 SYNCS.PHASECHK.TRANS64 P0, [R0+URZ+0x60], R2 ;  /* 0x00006002000085a7 */ /* 0x000ee400080010ff */
[----:B---3--:R-:W-:Y:S05]  /*9610*/  @!P0 BRA `(.L_x_169) ;  /* 0xfffffffc00f08947 */ /* 0x008fea000383ffff */
[----:B------:R-:W-:Y:S05]  /*9620*/  BRA `(.L_x_170) ;  /* 0xffffffb000747947 */ /* 0x000fea000383ffff */
.L_x_82:
[----:B--2---:R2:W4:Y:S02]  /*9630*/  SYNCS.PHASECHK.TRANS64.TRYWAIT P0, [R0+URZ+0x80], R2 ;  /* 0x00008002000075a7 */ /* 0x00452400080011ff */
[----:B----4-:R-:W-:Y:S05]  /*9640*/  @!P0 NANOSLEEP.SYNCS 0x989680 ;  /* 0x009896800000895d */ /* 0x010fea0003900000 */
[----:B------:R-:W4:Y:S02]  /*9650*/  @!P0 SYNCS.PHASECHK.TRANS64 P0, [R0+URZ+0x80], R2 ;  /* 0x00008002000085a7 */ /* 0x000f2400080010ff */
[----:B----4-:R-:W-:Y:S05]  /*9660*/  @!P0 BRA `(.L_x_82) ;  /* 0xfffffffc00f08947 */ /* 0x010fea000383ffff */
[----:B------:R-:W-:Y:S05]  /*9670*/  BRA `(.L_x_171) ;  /* 0xffffffb400487947 */ /* 0x000fea000383ffff */
.L_x_93:
[----:B-1----:R-:W-:Y:S04]  /*9680*/  MOV R0, UR48 ;  /* 0x0000003000007c02 */ /* 0x002fe80008000f00 */
[----:B------:R1:W3:Y:S03]  /*9690*/  SYNCS.PHASECHK.TRANS64.TRYWAIT P1, [R0+URZ+0x30], R3 ;  /* 0x00003003000075a7 */ /* 0x0002e600080211ff */
[----:B---3--:R-:W-:Y:S05]  /*96a0*/  @!P1 NANOSLEEP.SYNCS 0x989680 ;  /* 0x009896800000995d */ /* 0x008fea0003900000 */
[----:B------:R-:W3:Y:S02]  /*96b0*/  @!P1 SYNCS.PHASECHK.TRANS64 P1, [R0+URZ+0x30], R3 ;  /* 0x00003003000095a7 */ /* 0x000ee400080210ff */
[----:B---3--:R-:W-:Y:S05]  /*96c0*/  @!P1 BRA `(.L_x_93) ;  /* 0xfffffffc00ec9947 */ /* 0x008fea000383ffff */
[----:B------:R-:W-:Y:S05]  /*96d0*/  BRA `(.L_x_92) ;  /* 0xffffffc000807947 */ /* 0x000fea000383ffff */
.L_x_95:
[----:B-1----:R1:W2:Y:S02]  /*96e0*/  SYNCS.PHASECHK.TRANS64.TRYWAIT P0, [R64+URZ+0xa0], R2 ;  /* 0x0000a002400075a7 */ /* 0x0022a400080011ff */
[----:B--2---:R-:W-:Y:S05]  /*96f0*/  @!P0 NANOSLEEP.SYNCS 0x989680 ;  /* 0x009896800000895d */ /* 0x004fea0003900000 */
[----:B------:R-:W2:Y:S02]  /*9700*/  @!P0 SYNCS.PHASECHK.TRANS64 P0, [R64+URZ+0xa0], R2 ;  /* 0x0000a002400085a7 */ /* 0x000ea400080010ff */
[----:B--2---:R-:W-:Y:S05]  /*9710*/  @!P0 BRA `(.L_x_95) ;  /* 0xfffffffc00f08947 */ /* 0x004fea000383ffff */
[----:B------:R-:W-:Y:S05]  /*9720*/  BRA `(.L_x_94) ;  /* 0xffffffc000ac7947 */ /* 0x000fea000383ffff */
.L_x_104:
[----:B--2---:R2:W3:Y:S02]  /*9730*/  SYNCS.PHASECHK.TRANS64.TRYWAIT P0, [R2+URZ+0x30], R0 ;  /* 0x00003000020075a7 */ /* 0x0044e400080011ff */
[----:B---3--:R-:W-:Y:S05]  /*9740*/  @!P0 NANOSLEEP.SYNCS 0x989680 ;  /* 0x009896800000895d */ /* 0x008fea0003900000 */
[----:B------:R-:W3:Y:S02]  /*9750*/  @!P0 SYNCS.PHASECHK.TRANS64 P0, [R2+URZ+0x30], R0 ;  /* 0x00003000020085a7 */ /* 0x000ee400080010ff */
[----:B---3--:R-:W-:Y:S05]  /*9760*/  @!P0 BRA `(.L_x_104) ;  /* 0xfffffffc00f08947 */ /* 0x008fea000383ffff */
[----:B------:R-:W-:Y:S05]  /*9770*/  BRA `(.L_x_103) ;  /* 0xffffffcc00907947 */ /* 0x000fea000383ffff */
.L_x_112:
[----:B--2---:R2:W3:Y:S02]  /*9780*/  SYNCS.PHASECHK.TRANS64.TRYWAIT P0, [R0+URZ+0x30], R5 ;  /* 0x00003005000075a7 */ /* 0x0044e400080011ff */
[----:B---3--:R-:W-:Y:S05]  /*9790*/  @!P0 NANOSLEEP.SYNCS 0x989680 ;  /* 0x009896800000895d */ /* 0x008fea0003900000 */
[----:B------:R-:W3:Y:S02]  /*97a0*/  @!P0 SYNCS.PHASECHK.TRANS64 P0, [R0+URZ+0x30], R5 ;  /* 0x00003005000085a7 */ /* 0x000ee400080010ff */
[----:B---3--:R-:W-:Y:S05]  /*97b0*/  @!P0 BRA `(.L_x_112) ;  /* 0xfffffffc00f08947 */ /* 0x008fea000383ffff */
[----:B------:R-:W-:Y:S05]  /*97c0*/  BRA `(.L_x_111) ;  /* 0xffffffd800947947 */ /* 0x000fea000383ffff */
.L_x_120:
[----:B--2---:R2:W3:Y:S02]  /*97d0*/  SYNCS.PHASECHK.TRANS64.TRYWAIT P0, [R2+URZ+0x30], R0 ;  /* 0x00003000020075a7 */ /* 0x0044e400080011ff */
[----:B---3--:R-:W-:Y:S05]  /*97e0*/  @!P0 NANOSLEEP.SYNCS 0x989680 ;  /* 0x009896800000895d */ /* 0x008fea0003900000 */
[----:B------:R-:W3:Y:S02]  /*97f0*/  @!P0 SYNCS.PHASECHK.TRANS64 P0, [R2+URZ+0x30], R0 ;  /* 0x00003000020085a7 */ /* 0x000ee400080010ff */
[----:B---3--:R-:W-:Y:S05]  /*9800*/  @!P0 BRA `(.L_x_120) ;  /* 0xfffffffc00f08947 */ /* 0x008fea000383ffff */
[----:B------:R-:W-:Y:S05]  /*9810*/  BRA `(.L_x_119) ;  /* 0xffffffe400987947 */ /* 0x000fea000383ffff */
        .weak           $__internal_0_$__cuda_sm10x_tcgen05_guardrail_trap_col_being_dealloced_not_returned_by_alloc
        .type           $__internal_0_$__cuda_sm10x_tcgen05_guardrail_trap_col_being_dealloced_not_returned_by_alloc,@function
        .size           $__internal_0_$__cuda_sm10x_tcgen05_guardrail_trap_col_being_dealloced_not_returned_by_alloc,($__internal_1_$__cuda_sm10x_tcgen05_guardrail_trap_phase_invalid_during_alloc - $__internal_0_$__cuda_sm10x_tcgen05_guardrail_trap_col_being_dealloced_not_returned_by_alloc)
$__internal_0_$__cuda_sm10x_tcgen05_guardrail_trap_col_being_dealloced_not_returned_by_alloc:
[----:B------:R-:W-:Y:S05]  /*9820*/  BPT.TRAP 0x1 ;  /* 0x000000040000795c */ /* 0x000fea0000300000 */
[----:B------:R-:W-:-:S04]  /*9830*/  HFMA2 R3, -RZ, RZ, 0, 0 ;  /* 0x00000000ff037431 */ /* 0x000fc800000001ff */
[----:B------:R-:W-:Y:S05]  /*9840*/  RET.REL.NODEC R2 `(_ZN7cutlass13device_kernelINS_4gemm6kernel13GemmUniversalIN4cute5tupleIJiiiiEEENS1_10collective13CollectiveMmaINS1_35MainloopSm100TmaUmmaWarpSpecializedILi3ELi2ELi4ENS5_IJNS4_1CILi1EEESB_SB_EEEEENS5_IJNSA_ILi64EEENSA_ILi256EEENSA_ILi32EEEEEENS_6half_tENS5_IJlSB_lEEESI_SJ_NS4_8TiledMMAINS4_8MMA_AtomIJNS4_20SM100_MMA_F16BF16_SSISI_SI_fLi64ELi256ELNS4_4UMMA5MajorE0ELSO_0ELNSN_7ScaleInE0ELSP_0EEEEEENS4_6LayoutISC_NS5_IJNSA_ILi0EEEST_ST_EEEEENS5_IJNS4_10UnderscoreESW_SW_EEEEENS4_13SM90_TMA_LOADENS4_14ComposedLayoutINS4_7SwizzleILi2ELi4ELi3EEENS4_18smem_ptr_flag_bitsILi16EEENSS_INS5_IJNSA_ILi8EEESG_EEENS5_IJSG_SB_EEEEEEEvNS4_8identityESZ_S19_vS1A_EENS_8epilogue10collective18CollectiveEpilogueINS1C_23Sm100TmaWarpSpecializedILi4ELi2ELi32ELb1ELb0EEEJSH_NS5_IJNSS_ISE_SB_EES1H_EEESI_SJ_SI_SJ_NS1C_6fusion15FusionCallbacksIS1G_NS1J_17LinearCombinationISI_fSI_fLNS_15FloatRoundStyleE2EEESH_S1I_JEEENS4_5SM1004TMEM4LOAD26SM100_TMEM_LOAD_16dp256b8xESZ_NS10_INS11_ILi3ELi4ELi3EEES14_NSS_INS5_IJS15_SE_EEENS5_IJSE_SB_EEEEEEENS4_17SM75_U32x4_LDSM_NENS4_14SM90_TMA_STOREES1X_NS4_17SM90_U32x4_STSM_NENS4_39AutoVectorizingCopyWithAssumedAlignmentILi128EEEEEEvvEEEEvNT_6ParamsE) ;  /* 0xffffff6402ec7950 */ /* 0x000fea0003c3ffff */
        .weak           $__internal_1_$__cuda_sm10x_tcgen05_guardrail_trap_phase_invalid_during_alloc
        .type           $__internal_1_$__cuda_sm10x_tcgen05_guardrail_trap_phase_invalid_during_alloc,@function
        .size           $__internal_1_$__cuda_sm10x_tcgen05_guardrail_trap_phase_invalid_during_alloc,($__internal_2_$__cuda_sm10x_tcgen05_guardrail_trap_unallocated_columns_being_dealloced - $__internal_1_$__cuda_sm10x_tcgen05_guardrail_trap_phase_invalid_during_alloc)
$__internal_1_$__cuda_sm10x_tcgen05_guardrail_trap_phase_invalid_during_alloc:
[----:B------:R-:W-:Y:S05]  /*9850*/  BPT.TRAP 0x1 ;  /* 0x000000040000795c */ /* 0x000fea0000300000 */
[----:B------:R-:W-:-:S04]  /*9860*/  MOV R3, 0x0 ;  /* 0x0000000000037802 */ /* 0x000fc80000000f00 */
[----:B------:R-:W-:Y:S05]  /*9870*/  RET.REL.NODEC R2 `(_ZN7cutlass13device_kernelINS_4gemm6kernel13GemmUniversalIN4cute5tupleIJiiiiEEENS1_10collective13CollectiveMmaINS1_35MainloopSm100TmaUmmaWarpSpecializedILi3ELi2ELi4ENS5_IJNS4_1CILi1EEESB_SB_EEEEENS5_IJNSA_ILi64EEENSA_ILi256EEENSA_ILi32EEEEEENS_6half_tENS5_IJlSB_lEEESI_SJ_NS4_8TiledMMAINS4_8MMA_AtomIJNS4_20SM100_MMA_F16BF16_SSISI_SI_fLi64ELi256ELNS4_4UMMA5MajorE0ELSO_0ELNSN_7ScaleInE0ELSP_0EEEEEENS4_6LayoutISC_NS5_IJNSA_ILi0EEEST_ST_EEEEENS5_IJNS4_10UnderscoreESW_SW_EEEEENS4_13SM90_TMA_LOADENS4_14ComposedLayoutINS4_7SwizzleILi2ELi4ELi3EEENS4_18smem_ptr_flag_bitsILi16EEENSS_INS5_IJNSA_ILi8EEESG_EEENS5_IJSG_SB_EEEEEEEvNS4_8identityESZ_S19_vS1A_EENS_8epilogue10collective18CollectiveEpilogueINS1C_23Sm100TmaWarpSpecializedILi4ELi2ELi32ELb1ELb0EEEJSH_NS5_IJNSS_ISE_SB_EES1H_EEESI_SJ_SI_SJ_NS1C_6fusion15FusionCallbacksIS1G_NS1J_17LinearCombinationISI_fSI_fLNS_15FloatRoundStyleE2EEESH_S1I_JEEENS4_5SM1004TMEM4LOAD26SM100_TMEM_LOAD_16dp256b8xESZ_NS10_INS11_ILi3ELi4ELi3EEES14_NSS_INS5_IJS15_SE_EEENS5_IJSE_SB_EEEEEEENS4_17SM75_U32x4_LDSM_NENS4_14SM90_TMA_STOREES1X_NS4_17SM90_U32x4_STSM_NENS4_39AutoVectorizingCopyWithAssumedAlignmentILi128EEEEEEvvEEEEvNT_6ParamsE) ;  /* 0xffffff6402e07950 */ /* 0x000fea0003c3ffff */
        .weak           $__internal_2_$__cuda_sm10x_tcgen05_guardrail_trap_unallocated_columns_being_dealloced
        .type           $__internal_2_$__cuda_sm10x_tcgen05_guardrail_trap_unallocated_columns_being_dealloced,@function
        .size           $__internal_2_$__cuda_sm10x_tcgen05_guardrail_trap_unallocated_columns_being_dealloced,(.L_x_173 - $__internal_2_$__cuda_sm10x_tcgen05_guardrail_trap_unallocated_columns_being_dealloced)
$__internal_2_$__cuda_sm10x_tcgen05_guardrail_trap_unallocated_columns_being_dealloced:
[----:B------:R-:W-:Y:S05]  /*9880*/  BPT.TRAP 0x1 ;  /* 0x000000040000795c */ /* 0x000fea0000300000 */
[----:B------:R-:W-:-:S04]  /*9890*/  HFMA2 R3, -RZ, RZ, 0, 0 ;  /* 0x00000000ff037431 */ /* 0x000fc800000001ff */
[----:B------:R-:W-:Y:S05]  /*98a0*/  RET.REL.NODEC R2 `(_ZN7cutlass13device_kernelINS_4gemm6kernel13GemmUniversalIN4cute5tupleIJiiiiEEENS1_10collective13CollectiveMmaINS1_35MainloopSm100TmaUmmaWarpSpecializedILi3ELi2ELi4ENS5_IJNS4_1CILi1EEESB_SB_EEEEENS5_IJNSA_ILi64EEENSA_ILi256EEENSA_ILi32EEEEEENS_6half_tENS5_IJlSB_lEEESI_SJ_NS4_8TiledMMAINS4_8MMA_AtomIJNS4_20SM100_MMA_F16BF16_SSISI_SI_fLi64ELi256ELNS4_4UMMA5MajorE0ELSO_0ELNSN_7ScaleInE0ELSP_0EEEEEENS4_6LayoutISC_NS5_IJNSA_ILi0EEEST_ST_EEEEENS5_IJNS4_10UnderscoreESW_SW_EEEEENS4_13SM90_TMA_LOADENS4_14ComposedLayoutINS4_7SwizzleILi2ELi4ELi3EEENS4_18smem_ptr_flag_bitsILi16EEENSS_INS5_IJNSA_ILi8EEESG_EEENS5_IJSG_SB_EEEEEEEvNS4_8identityESZ_S19_vS1A_EENS_8epilogue10collective18CollectiveEpilogueINS1C_23Sm100TmaWarpSpecializedILi4ELi2ELi32ELb1ELb0EEEJSH_NS5_IJNSS_ISE_SB_EES1H_EEESI_SJ_SI_SJ_NS1C_6fusion15FusionCallbacksIS1G_NS1J_17LinearCombinationISI_fSI_fLNS_15FloatRoundStyleE2EEESH_S1I_JEEENS4_5SM1004TMEM4LOAD26SM100_TMEM_LOAD_16dp256b8xESZ_NS10_INS11_ILi3ELi4ELi3EEES14_NSS_INS5_IJS15_SE_EEENS5_IJSE_SB_EEEEEEENS4_17SM75_U32x4_LDSM_NENS4_14SM90_TMA_STOREES1X_NS4_17SM90_U32x4_STSM_NENS4_39AutoVectorizingCopyWithAssumedAlignmentILi128EEEEEEvvEEEEvNT_6ParamsE) ;  /* 0xffffff6402d47950 */ /* 0x000fea0003c3ffff */
.L_x_172:
[----:B------:R-:W-:-:S00]  /*98b0*/  BRA `(.L_x_172) ;  /* 0xfffffffc00fc7947 */ /* 0x000fc0000383ffff */
[----:B------:R-:W-:-:S00]  /*98c0*/  NOP ;  /* 0x0000000000007918 */ /* 0x000fc00000000000 */
        /* <DEDUP_REMOVED lines=11> */
.L_x_173:


//--------------------- .nv.global.init           --------------------------
	.section	.nv.global.init,"aw",@progbits
.nv.global.init:
	.type		$str$27,@object
	.size		$str$27,($str$28 - $str$27)
$str$27:
        /*0000*/ 	.byte	0x28, 0x61, 0x64, 0x64, 0x72, 0x65, 0x73, 0x73, 0x20, 0x26, 0x20, 0x6d, 0x61, 0x73, 0x6b, 0x29
        /*0010*/ 	.byte	0x20, 0x3d, 0x3d, 0x20, 0x30, 0x00
	.type		$str$28,@object
	.size		$str$28,($str$26 - $str$28)
$str$28:
        /*0016*/ 	.byte	0x2f, 0x74, 0x6d, 0x70, 0x2f, 0x63, 0x75, 0x74, 0x6c, 0x61, 0x73, 0x73, 0x5f, 0x73, 0x77, 0x65
        /*0026*/ 	.byte	0x65, 0x70, 0x5f, 0x73, 0x72, 0x63, 0x2f, 0x69, 0x6e, 0x63, 0x6c, 0x75, 0x64, 0x65, 0x2f, 0x63
        /*0036*/ 	.byte	0x75, 0x74, 0x65, 0x2f, 0x70, 0x6f, 0x69, 0x6e, 0x74, 0x65, 0x72, 0x5f, 0x66, 0x6c, 0x61, 0x67
        /*0046*/ 	.byte	0x67, 0x65, 0x64, 0x2e, 0x68, 0x70, 0x70, 0x00
	.type		$str$26,@object
	.size		$str$26,($str$25 - $str$26)
$str$26:
        /*004e*/ 	.byte	0x2f, 0x74, 0x6d, 0x70, 0x2f, 0x63, 0x75, 0x74, 0x6c, 0x61, 0x73, 0x73, 0x5f, 0x73, 0x77, 0x65
        /*005e*/ 	.byte	0x65, 0x70, 0x5f, 0x73, 0x72, 0x63, 0x2f, 0x69, 0x6e, 0x63, 0x6c, 0x75, 0x64, 0x65, 0x2f, 0x63
        /*006e*/ 	.byte	0x75, 0x74, 0x65, 0x2f, 0x61, 0x74, 0x6f, 0x6d, 0x2f, 0x63, 0x6f, 0x70, 0x79, 0x5f, 0x74, 0x72
        /*007e*/ 	.byte	0x61, 0x69, 0x74, 0x73, 0x5f, 0x73, 0x6d, 0x31, 0x30, 0x30, 0x2e, 0x68, 0x70, 0x70, 0x00
	.type		$str$25,@object
	.size		$str$25,(__unnamed_1 - $str$25)
$str$25:
        /*008d*/ 	.byte	0x28, 0x28, 0x75, 0x69, 0x6e, 0x74, 0x33, 0x32, 0x5f, 0x74, 0x28, 0x74, 0x68, 0x72, 0x65, 0x61
        /*009d*/ 	.byte	0x64, 0x49, 0x64, 0x78, 0x2e, 0x78, 0x29, 0x20, 0x2f, 0x20, 0x33, 0x32, 0x29, 0x20, 0x25, 0x20
        /*00ad*/ 	.byte	0x34, 0x29, 0x20, 0x3d, 0x3d, 0x20, 0x28, 0x28, 0x28, 0x74, 0x6d, 0x65, 0x6d, 0x5f, 0x61, 0x64
        /*00bd*/ 	.byte	0x64, 0x72, 0x20, 0x3e, 0x3e, 0x20, 0x31, 0x36, 0x29, 0x20, 0x2f, 0x20, 0x33, 0x32, 0x29, 0x20
        /*00cd*/ 	.byte	0x25, 0x20, 0x34, 0x29, 0x00
	.type		__unnamed_1,@object
	.size		__unnamed_1,(__unnamed_2 - __unnamed_1)
__unnamed_1:
        /*00d2*/ 	.byte	0x61, 0x75, 0x74, 0x6f, 0x20, 0x63, 0x75, 0x74, 0x65, 0x3a, 0x3a, 0x61, 0x73, 0x5f, 0x70, 0x6f
        /* <DEDUP_REMOVED lines=24> */
        /*0262*/ 	.byte	0x3e, 0x3e, 0x3e, 0x5d, 0x00
	.type		__unnamed_2,@object
	.size		__unnamed_2,(.L_2 - __unnamed_2)
__unnamed_2:
        /* <DEDUP_REMOVED lines=46> */
        /*0547*/ 	.byte	0x75, 0x74, 0x65, 0x3a, 0x3a, 0x43, 0x3c, 0x30, 0x3e, 0x3e, 0x3e, 0x3e, 0x5d, 0x00
.L_2:


//--------------------- .nv.shared._ZN7cutlass13device_kernelINS_4gemm6kernel13GemmUniversalIN4cute5tupleIJiiiiEEENS1_10collective13CollectiveMmaINS1_35MainloopSm100TmaUmmaWarpSpecializedILi3ELi2ELi4ENS5_IJNS4_1CILi1EEESB_SB_EEEEENS5_IJNSA_ILi64EEENSA_ILi256EEENSA_ILi32EEEEEENS_6half_tENS5_IJlSB_lEEESI_SJ_NS4_8TiledMMAINS4_8MMA_AtomIJNS4_20SM100_MMA_F16BF16_SSISI_SI_fLi64ELi256ELNS4_4UMMA5MajorE0ELSO_0ELNSN_7ScaleInE0ELSP_0EEEEEENS4_6LayoutISC_NS5_IJNSA_ILi0EEEST_ST_EEEEENS5_IJNS4_10UnderscoreESW_SW_EEEEENS4_13SM90_TMA_LOADENS4_14ComposedLayoutINS4_7SwizzleILi2ELi4ELi3EEENS4_18smem_ptr_flag_bitsILi16EEENSS_INS5_IJNSA_ILi8EEESG_EEENS5_IJSG_SB_EEEEEEEvNS4_8identityESZ_S19_vS1A_EENS_8epilogue10collective18CollectiveEpilogueINS1C_23Sm100TmaWarpSpecializedILi4ELi2ELi32ELb1ELb0EEEJSH_NS5_IJNSS_ISE_SB_EES1H_EEESI_SJ_SI_SJ_NS1C_6fusion15FusionCallbacksIS1G_NS1J_17LinearCombinationISI_fSI_fLNS_15FloatRoundStyleE2EEESH_S1I_JEEENS4_5SM1004TMEM4LOAD26SM100_TMEM_LOAD_16dp256b8xESZ_NS10_INS11_ILi3ELi4ELi3EEES14_NSS_INS5_IJS15_SE_EEENS5_IJSE_SB_EEEEEEENS4_17SM75_U32x4_LDSM_NENS4_14SM90_TMA_STOREES1X_NS4_17SM90_U32x4_STSM_NENS4_39AutoVectorizingCopyWithAssumedAlignmentILi128EEEEEEvvEEEEvNT_6ParamsE --------------------------
	.section	.nv.shared._ZN7cutlass13device_kernelINS_4gemm6kernel13GemmUniversalIN4cute5tupleIJiiiiEEENS1_10collective13CollectiveMmaINS1_35MainloopSm100TmaUmmaWarpSpecializedILi3ELi2ELi4ENS5_IJNS4_1CILi1EEESB_SB_EEEEENS5_IJNSA_ILi64EEENSA_ILi256EEENSA_ILi32EEEEEENS_6half_tENS5_IJlSB_lEEESI_SJ_NS4_8TiledMMAINS4_8MMA_AtomIJNS4_20SM100_MMA_F16BF16_SSISI_SI_fLi64ELi256ELNS4_4UMMA5MajorE0ELSO_0ELNSN_7ScaleInE0ELSP_0EEEEEENS4_6LayoutISC_NS5_IJNSA_ILi0EEEST_ST_EEEEENS5_IJNS4_10UnderscoreESW_SW_EEEEENS4_13SM90_TMA_LOADENS4_14ComposedLayoutINS4_7SwizzleILi2ELi4ELi3EEENS4_18smem_ptr_flag_bitsILi16EEENSS_INS5_IJNSA_ILi8EEESG_EEENS5_IJSG_SB_EEEEEEEvNS4_8identityESZ_S19_vS1A_EENS_8epilogue10collective18CollectiveEpilogueINS1C_23Sm100TmaWarpSpecializedILi4ELi2ELi32ELb1ELb0EEEJSH_NS5_IJNSS_ISE_SB_EES1H_EEESI_SJ_SI_SJ_NS1C_6fusion15FusionCallbacksIS1G_NS1J_17LinearCombinationISI_fSI_fLNS_15FloatRoundStyleE2EEESH_S1I_JEEENS4_5SM1004TMEM4LOAD26SM100_TMEM_LOAD_16dp256b8xESZ_NS10_INS11_ILi3ELi4ELi3EEES14_NSS_INS5_IJS15_SE_EEENS5_IJSE_SB_EEEEEEENS4_17SM75_U32x4_LDSM_NENS4_14SM90_TMA_STOREES1X_NS4_17SM90_U32x4_STSM_NENS4_39AutoVectorizingCopyWithAssumedAlignmentILi128EEEEEEvvEEEEvNT_6ParamsE,"aw",@nobits
	.sectionflags	@""
	.align	16
	.zero		1024


//--------------------- .nv.shared.reserved.0     --------------------------
	.section	.nv.shared.reserved.0,"aw",@nobits
	.weak		__nv_reservedSMEM_offset_0_alias
	.size		__nv_reservedSMEM_offset_0_alias, 0, 64
	.other		__nv_reservedSMEM_offset_0_alias,@"STO_CUDA_RESERVED_SHARED STV_DEFAULT"
__nv_reservedSMEM_offset_0_alias:
	.zero		0
.nv.shared.reserved.0:
	.zero		64
	.weak		__nv_reservedSMEM_tcgen05_partition
	.type		__nv_reservedSMEM_tcgen05_partition,@object
	.size		__nv_reservedSMEM_tcgen05_partition,(.L_0 - __nv_reservedSMEM_tcgen05_partition)
__nv_reservedSMEM_tcgen05_partition:
	.zero		32
.L_0:


//--------------------- .nv.global                --------------------------
	.section	.nv.global,"aw",@nobits
.nv.global:
	.type		_ZN40_INTERNAL_698cb37b_4_k_cu_5ffaa485_168754cute1_E,@object
	.size		_ZN40_INTERNAL_698cb37b_4_k_cu_5ffaa485_168754cute1_E,(_ZN40_INTERNAL_698cb37b_4_k_cu_5ffaa485_168754cuda3std3__45__cpo6cbeginE - _ZN40_INTERNAL_698cb37b_4_k_cu_5ffaa485_168754cute1_E)
_ZN40_INTERNAL_698cb37b_4_k_cu_5ffaa485_168754cute1_E:
	.zero		1
	.type		_ZN40_INTERNAL_698cb37b_4_k_cu_5ffaa485_168754cuda3std3__45__cpo6cbeginE,@object
	.size		_ZN40_INTERNAL_698cb37b_4_k_cu_5ffaa485_168754cuda3std3__45__cpo6cbeginE,(_ZN40_INTERNAL_698cb37b_4_k_cu_5ffaa485_168754cuda3std3__48in_placeE - _ZN40_INTERNAL_698cb37b_4_k_cu_5ffaa485_168754cuda3std3__45__cpo6cbeginE)
_ZN40_INTERNAL_698cb37b_4_k_cu_5ffaa485_168754cuda3std3__45__cpo6cbeginE:
	.zero		1
	.type		_ZN40_INTERNAL_698cb37b_4_k_cu_5ffaa485_168754cuda3std3__48in_placeE,@object
	.size		_ZN40_INTERNAL_698cb37b_4_k_cu_5ffaa485_168754cuda3std3__48in_placeE,(_ZN40_INTERNAL_698cb37b_4_k_cu_5ffaa485_168754cuda3std6ranges3__45__cpo9iter_moveE - _ZN40_INTERNAL_698cb37b_4_k_cu_5ffaa485_168754cuda3std3__48in_placeE)
_ZN40_INTERNAL_698cb37b_4_k_cu_5ffaa485_168754cuda3std3__48in_placeE:
	.zero		1
	.type		_ZN40_INTERNAL_698cb37b_4_k_cu_5ffaa485_168754cuda3std6ranges3__45__cpo9iter_moveE,@object
	.size		_ZN40_INTERNAL_698cb37b_4_k_cu_5ffaa485_168754cuda3std6ranges3__45__cpo9iter_moveE,(_ZN40_INTERNAL_698cb37b_4_k_cu_5ffaa485_168754cuda3std3__45__cpo5beginE - _ZN40_INTERNAL_698cb37b_4_k_cu_5ffaa485_168754cuda3std6ranges3__45__cpo9iter_moveE)
_ZN40_INTERNAL_698cb37b_4_k_cu_5ffaa485_168754cuda3std6ranges3__45__cpo9iter_moveE:
	.zero		1
	.type		_ZN40_INTERNAL_698cb37b_4_k_cu_5ffaa485_168754cuda3std3__45__cpo5beginE,@object
	.size		_ZN40_INTERNAL_698cb37b_4_k_cu_5ffaa485_168754cuda3std3__45__cpo5beginE,(_ZN40_INTERNAL_698cb37b_4_k_cu_5ffaa485_168754cuda3std3__442_GLOBAL__N__698cb37b_4_k_cu_5ffaa485_168756ignoreE - _ZN40_INTERNAL_698cb37b_4_k_cu_5ffaa485_168754cuda3std3__45__cpo5beginE)
_ZN40_INTERNAL_698cb37b_4_k_cu_5ffaa485_168754cuda3std3__45__cpo5beginE:
	.zero		1
	.type		_ZN40_INTERNAL_698cb37b_4_k_cu_5ffaa485_168754cuda3std3__442_GLOBAL__N__698cb37b_4_k_cu_5ffaa485_168756ignoreE,@object
	.size		_ZN40_INTERNAL_698cb37b_4_k_cu_5ffaa485_168754cuda3std3__442_GLOBAL__N__698cb37b_4_k_cu_5ffaa485_168756ignoreE,(_ZN40_INTERNAL_698cb37b_4_k_cu_5ffaa485_168754cute7productE - _ZN40_INTERNAL_698cb37b_4_k_cu_5ffaa485_168754cuda3std3__442_GLOBAL__N__698cb37b_4_k_cu_5ffaa485_168756ignoreE)
_ZN40_INTERNAL_698cb37b_4_k_cu_5ffaa485_168754cuda3std3__442_GLOBAL__N__698cb37b_4_k_cu_5ffaa485_168756ignoreE:
	.zero		1
	.type		_ZN40_INTERNAL_698cb37b_4_k_cu_5ffaa485_168754cute7productE,@object
	.size		_ZN40_INTERNAL_698cb37b_4_k_cu_5ffaa485_168754cute7productE,(_ZN40_INTERNAL_698cb37b_4_k_cu_5ffaa485_168754cuda3std3__45__cpo3endE - _ZN40_INTERNAL_698cb37b_4_k_cu_5ffaa485_168754cute7productE)
_ZN40_INTERNAL_698cb37b_4_k_cu_5ffaa485_168754cute7productE:
	.zero		1
	.type		_ZN40_INTERNAL_698cb37b_4_k_cu_5ffaa485_168754cuda3std3__45__cpo3endE,@object
	.size		_ZN40_INTERNAL_698cb37b_4_k_cu_5ffaa485_168754cuda3std3__45__cpo3endE,(_ZN40_INTERNAL_698cb37b_4_k_cu_5ffaa485_168754cuda3std3__419piecewise_constructE - _ZN40_INTERNAL_698cb37b_4_k_cu_5ffaa485_168754cuda3std3__45__cpo3endE)
_ZN40_INTERNAL_698cb37b_4_k_cu_5ffaa485_168754cuda3std3__45__cpo3endE:
	.zero		1
	.type		_ZN40_INTERNAL_698cb37b_4_k_cu_5ffaa485_168754cuda3std3__419piecewise_constructE,@object
	.size		_ZN40_INTERNAL_698cb37b_4_k_cu_5ffaa485_168754cuda3std3__419piecewise_constructE,(_ZN40_INTERNAL_698cb37b_4_k_cu_5ffaa485_168754cuda3std3__45__cpo4cendE - _ZN40_INTERNAL_698cb37b_4_k_cu_5ffaa485_168754cuda3std3__419piecewise_constructE)
_ZN40_INTERNAL_698cb37b_4_k_cu_5ffaa485_168754cuda3std3__419piecewise_constructE:
	.zero		1
	.type		_ZN40_INTERNAL_698cb37b_4_k_cu_5ffaa485_168754cuda3std3__45__cpo4cendE,@object
	.size		_ZN40_INTERNAL_698cb37b_4_k_cu_5ffaa485_168754cuda3std3__45__cpo4cendE,(_ZN40_INTERNAL_698cb37b_4_k_cu_5ffaa485_168754cuda3std6ranges3__45__cpo4swapE - _ZN40_INTERNAL_698cb37b_4_k_cu_5ffaa485_168754cuda3std3__45__cpo4cendE)
_ZN40_INTERNAL_698cb37b_4_k_cu_5ffaa485_168754cuda3std3__45__cpo4cendE:
	.zero		1
	.type		_ZN40_INTERNAL_698cb37b_4_k_cu_5ffaa485_168754cuda3std6ranges3__45__cpo4swapE,@object
	.size		_ZN40_INTERNAL_698cb37b_4_k_cu_5ffaa485_168754cuda3std6ranges3__45__cpo4swapE,(.L_10 - _ZN40_INTERNAL_698cb37b_4_k_cu_5ffaa485_168754cuda3std6ranges3__45__cpo4swapE)
_ZN40_INTERNAL_698cb37b_4_k_cu_5ffaa485_168754cuda3std6ranges3__45__cpo4swapE:
	.zero		1
.L_10:


//--------------------- .nv.constant0._ZN7cutlass13device_kernelINS_4gemm6kernel13GemmUniversalIN4cute5tupleIJiiiiEEENS1_10collective13CollectiveMmaINS1_35MainloopSm100TmaUmmaWarpSpecializedILi3ELi2ELi4ENS5_IJNS4_1CILi1EEESB_SB_EEEEENS5_IJNSA_ILi64EEENSA_ILi256EEENSA_ILi32EEEEEENS_6half_tENS5_IJlSB_lEEESI_SJ_NS4_8TiledMMAINS4_8MMA_AtomIJNS4_20SM100_MMA_F16BF16_SSISI_SI_fLi64ELi256ELNS4_4UMMA5MajorE0ELSO_0ELNSN_7ScaleInE0ELSP_0EEEEEENS4_6LayoutISC_NS5_IJNSA_ILi0EEEST_ST_EEEEENS5_IJNS4_10UnderscoreESW_SW_EEEEENS4_13SM90_TMA_LOADENS4_14ComposedLayoutINS4_7SwizzleILi2ELi4ELi3EEENS4_18smem_ptr_flag_bitsILi16EEENSS_INS5_IJNSA_ILi8EEESG_EEENS5_IJSG_SB_EEEEEEEvNS4_8identityESZ_S19_vS1A_EENS_8epilogue10collective18CollectiveEpilogueINS1C_23Sm100TmaWarpSpecializedILi4ELi2ELi32ELb1ELb0EEEJSH_NS5_IJNSS_ISE_SB_EES1H_EEESI_SJ_SI_SJ_NS1C_6fusion15FusionCallbacksIS1G_NS1J_17LinearCombinationISI_fSI_fLNS_15FloatRoundStyleE2EEESH_S1I_JEEENS4_5SM1004TMEM4LOAD26SM100_TMEM_LOAD_16dp256b8xESZ_NS10_INS11_ILi3ELi4ELi3EEES14_NSS_INS5_IJS15_SE_EEENS5_IJSE_SB_EEEEEEENS4_17SM75_U32x4_LDSM_NENS4_14SM90_TMA_STOREES1X_NS4_17SM90_U32x4_STSM_NENS4_39AutoVectorizingCopyWithAssumedAlignmentILi128EEEEEEvvEEEEvNT_6ParamsE --------------------------
	.section	.nv.constant0._ZN7cutlass13device_kernelINS_4gemm6kernel13GemmUniversalIN4cute5tupleIJiiiiEEENS1_10collective13CollectiveMmaINS1_35MainloopSm100TmaUmmaWarpSpecializedILi3ELi2ELi4ENS5_IJNS4_1CILi1EEESB_SB_EEEEENS5_IJNSA_ILi64EEENSA_ILi256EEENSA_ILi32EEEEEENS_6half_tENS5_IJlSB_lEEESI_SJ_NS4_8TiledMMAINS4_8MMA_AtomIJNS4_20SM100_MMA_F16BF16_SSISI_SI_fLi64ELi256ELNS4_4UMMA5MajorE0ELSO_0ELNSN_7ScaleInE0ELSP_0EEEEEENS4_6LayoutISC_NS5_IJNSA_ILi0EEEST_ST_EEEEENS5_IJNS4_10UnderscoreESW_SW_EEEEENS4_13SM90_TMA_LOADENS4_14ComposedLayoutINS4_7SwizzleILi2ELi4ELi3EEENS4_18smem_ptr_flag_bitsILi16EEENSS_INS5_IJNSA_ILi8EEESG_EEENS5_IJSG_SB_EEEEEEEvNS4_8identityESZ_S19_vS1A_EENS_8epilogue10collective18CollectiveEpilogueINS1C_23Sm100TmaWarpSpecializedILi4ELi2ELi32ELb1ELb0EEEJSH_NS5_IJNSS_ISE_SB_EES1H_EEESI_SJ_SI_SJ_NS1C_6fusion15FusionCallbacksIS1G_NS1J_17LinearCombinationISI_fSI_fLNS_15FloatRoundStyleE2EEESH_S1I_JEEENS4_5SM1004TMEM4LOAD26SM100_TMEM_LOAD_16dp256b8xESZ_NS10_INS11_ILi3ELi4ELi3EEES14_NSS_INS5_IJS15_SE_EEENS5_IJSE_SB_EEEEEEENS4_17SM75_U32x4_LDSM_NENS4_14SM90_TMA_STOREES1X_NS4_17SM90_U32x4_STSM_NENS4_39AutoVectorizingCopyWithAssumedAlignmentILi128EEEEEEvvEEEEvNT_6ParamsE,"a",@progbits
	.sectionflags	@""
	.align	4
.nv.constant0._ZN7cutlass13device_kernelINS_4gemm6kernel13GemmUniversalIN4cute5tupleIJiiiiEEENS1_10collective13CollectiveMmaINS1_35MainloopSm100TmaUmmaWarpSpecializedILi3ELi2ELi4ENS5_IJNS4_1CILi1EEESB_SB_EEEEENS5_IJNSA_ILi64EEENSA_ILi256EEENSA_ILi32EEEEEENS_6half_tENS5_IJlSB_lEEESI_SJ_NS4_8TiledMMAINS4_8MMA_AtomIJNS4_20SM100_MMA_F16BF16_SSISI_SI_fLi64ELi256ELNS4_4UMMA5MajorE0ELSO_0ELNSN_7ScaleInE0ELSP_0EEEEEENS4_6LayoutISC_NS5_IJNSA_ILi0EEEST_ST_EEEEENS5_IJNS4_10UnderscoreESW_SW_EEEEENS4_13SM90_TMA_LOADENS4_14ComposedLayoutINS4_7SwizzleILi2ELi4ELi3EEENS4_18smem_ptr_flag_bitsILi16EEENSS_INS5_IJNSA_ILi8EEESG_EEENS5_IJSG_SB_EEEEEEEvNS4_8identityESZ_S19_vS1A_EENS_8epilogue10collective18CollectiveEpilogueINS1C_23Sm100TmaWarpSpecializedILi4ELi2ELi32ELb1ELb0EEEJSH_NS5_IJNSS_ISE_SB_EES1H_EEESI_SJ_SI_SJ_NS1C_6fusion15FusionCallbacksIS1G_NS1J_17LinearCombinationISI_fSI_fLNS_15FloatRoundStyleE2EEESH_S1I_JEEENS4_5SM1004TMEM4LOAD26SM100_TMEM_LOAD_16dp256b8xESZ_NS10_INS11_ILi3ELi4ELi3EEES14_NSS_INS5_IJS15_SE_EEENS5_IJSE_SB_EEEEEEENS4_17SM75_U32x4_LDSM_NENS4_14SM90_TMA_STOREES1X_NS4_17SM90_U32x4_STSM_NENS4_39AutoVectorizingCopyWithAssumedAlignmentILi128EEEEEEvvEEEEvNT_6ParamsE:
	.zero		2944


//--------------------- SYMBOLS --------------------------

	.type		.nv.reservedSmem.offset0,@object
	.size		.nv.reservedSmem.offset0,0x4
	.type		.nv.reservedSmem.cap,@object
	.size		.nv.reservedSmem.cap,0x4
	.type		__assertfail,@function
